def gluon_wgmma(
    a_ptr,
    b_ptr,
    c_ptr,
    M,
    N,
    K,
    stride_am,
    stride_bk,
    stride_cm,
    BLOCK_M: gl.constexpr,
    BLOCK_N: gl.constexpr,
    BLOCK_K: gl.constexpr,
    DTYPE: gl.constexpr,
    A_LAYOUT: gl.constexpr,
    B_LAYOUT: gl.constexpr,
    C_LAYOUT: gl.constexpr,
    B_SHAPE: gl.constexpr,
    TRANS_B: gl.constexpr,
    NUM_BUFFERS: gl.constexpr,
    NUM_WARPS: gl.constexpr,
):
    a_desc = tma.make_tensor_descriptor(
        a_ptr, [M, K], [stride_am, 1], [BLOCK_M, BLOCK_K], A_LAYOUT
    )
    b_desc = tma.make_tensor_descriptor(
        b_ptr,
        [N, K] if TRANS_B else [K, N],
        [stride_bk, 1],
        B_SHAPE,
        B_LAYOUT,
    )
    c_desc = tma.make_tensor_descriptor(
        c_ptr, [M, N], [stride_cm, 1], [BLOCK_M, BLOCK_N], C_LAYOUT
    )

    a_bufs = gl.allocate_shared_memory(
        DTYPE, [NUM_BUFFERS, BLOCK_M, BLOCK_K], A_LAYOUT
    )
    b_bufs = gl.allocate_shared_memory(DTYPE, [NUM_BUFFERS] + B_SHAPE, B_LAYOUT)

    pid_m = gl.program_id(0)
    pid_n = gl.program_id(1)
    off_m = pid_m * BLOCK_M
    off_n = pid_n * BLOCK_N

    mma_layout: gl.constexpr = pick_wgmma_layout(DTYPE, BLOCK_M, BLOCK_N, NUM_WARPS)
    acc = warpgroup_mma_init(
        gl.zeros((BLOCK_M, BLOCK_N), dtype=gl.float32, layout=mma_layout)
    )

    bars = gl.allocate_shared_memory(
        gl.int64, [NUM_BUFFERS, 1], mbarrier.MBarrierLayout()
    )
    for i in gl.static_range(NUM_BUFFERS):
        mbarrier.init(bars.index(i), count=1)
    idx = 0
    phase = 0

    for k in range(0, K, BLOCK_K):
        a = a_bufs.index(idx)
        b = b_bufs.index(idx)
        bar = bars.index(idx)
        mbarrier.expect(bar, a_desc.block_type.nbytes + b_desc.block_type.nbytes)
        tma.async_copy_global_to_shared(a_desc, [off_m, k], bar, a)
        tma.async_copy_global_to_shared(
            b_desc, [off_n, k] if TRANS_B else [k, off_n], bar, b
        )
        mbarrier.wait(bar, phase=phase)

        if TRANS_B:
            b = b.permute((1, 0))
        acc = warpgroup_mma_wait(num_outstanding=0, deps=(acc,))
        acc = warpgroup_mma(a, b, acc, is_async=True)

        idx += 1
        if idx == NUM_BUFFERS:
            idx = 0
            phase ^= 1

    acc = warpgroup_mma_wait(num_outstanding=0, deps=(acc,))
    for i in gl.static_range(NUM_BUFFERS):
        mbarrier.invalidate(bars.index(i))

    c_smem = gl.allocate_shared_memory(DTYPE, [BLOCK_M, BLOCK_N], C_LAYOUT)
    c_smem.store(acc.to(DTYPE))
    fence_async_shared()
    tma.async_copy_shared_to_global(c_desc, [off_m, off_n], c_smem)
    tma.store_wait(pendings=0)

# config = {"BLOCK_K": 64, "BLOCK_M": 128, "BLOCK_N": 128, "arch": "sm_90", "dtype": "fp16", "num_buffers": 1, "num_warps": 8, "trans_b": 0}
# arch = sm_90


// ===== COMPILED SASS (sm_90a) =====

	.target	sm_90a

	.elftype	@"ET_EXEC"


//--------------------- .note.nv.tkinfo           --------------------------
	.section	.note.nv.tkinfo,"",@"SHT_NOTE"
	.sectionflags	@"SHF_NOTE_NV_TKINFO"
	.tkinfo
        /*0018*/ 	.word	0x00000002
        /*0030*/ 	.string	""
        /*0030*/ 	.string	"ptxas"
        /*0030*/ 	.string	"Cuda compilation tools, release 13.0, V13.0.88"
        /*0030*/ 	.string	"Build cuda_13.0.r13.0/compiler.36424714_0"
        /*0030*/ 	.string	"-v  -suppress-debug-info  -lineinfo  -arch sm_90a "



//--------------------- .note.nv.cuinfo           --------------------------
	.section	.note.nv.cuinfo,"",@"SHT_NOTE"
	.sectionflags	@"SHF_NOTE_NV_CUINFO"
        /*0018*/ 	.short	0x0002
        /*001a*/ 	.short	0x005a
        /*001c*/ 	.short	0x0082
	.zero		2


//--------------------- .nv.info                  --------------------------
	.section	.nv.info,"",@"SHT_CUDA_INFO"
	.align	4


	//----- nvinfo : EIATTR_REGCOUNT
	.align		4
        /*0000*/ 	.byte	0x04, 0x2f
        /*0002*/ 	.short	(.L_1 - .L_0)
	.align		4
.L_0:
        /*0004*/ 	.word	index@(gluon_wgmma)
        /*0008*/ 	.word	0x0000005a


	//----- nvinfo : EIATTR_FRAME_SIZE
	.align		4
.L_1:
        /*000c*/ 	.byte	0x04, 0x11
        /*000e*/ 	.short	(.L_3 - .L_2)
	.align		4
.L_2:
        /*0010*/ 	.word	index@(gluon_wgmma)
        /*0014*/ 	.word	0x00000000


	//----- nvinfo : EIATTR_MIN_STACK_SIZE
	.align		4
.L_3:
        /*0018*/ 	.byte	0x04, 0x12
        /*001a*/ 	.short	(.L_5 - .L_4)
	.align		4
.L_4:
        /*001c*/ 	.word	index@(gluon_wgmma)
        /*0020*/ 	.word	0x00000000
.L_5:


//--------------------- .nv.compat                --------------------------
	.section	.nv.compat,"",@"SHT_CUDA_COMPAT_INFO"
	.align	4
        /*0000*/ 	.byte	0x02, 0x09, 0x01, 0x00, 0x02, 0x02, 0x04, 0x00, 0x02, 0x05, 0x05, 0x00, 0x03, 0x07, 0x01, 0x01
        /*0010*/ 	.byte	0x02, 0x03, 0x03, 0x00, 0x02, 0x06, 0x01, 0x00, 0x04, 0x0b, 0x08, 0x00, 0x00, 0x00, 0x00, 0x00
        /*0020*/ 	.byte	0x00, 0x00, 0x00, 0x00


//--------------------- .nv.info.gluon_wgmma      --------------------------
	.section	.nv.info.gluon_wgmma,"",@"SHT_CUDA_INFO"
	.sectionflags	@""
	.align	4


	//----- nvinfo : EIATTR_CUDA_API_VERSION
	.align		4
        /*0000*/ 	.byte	0x04, 0x37
        /*0002*/ 	.short	(.L_7 - .L_6)
.L_6:
        /*0004*/ 	.word	0x00000082


	//----- nvinfo : EIATTR_KPARAM_INFO
	.align		4
.L_7:
        /*0008*/ 	.byte	0x04, 0x17
        /*000a*/ 	.short	(.L_9 - .L_8)
.L_8:
        /*000c*/ 	.word	0x00000000
        /*0010*/ 	.short	0x000a
        /*0012*/ 	.short	0x0048
        /*0014*/ 	.byte	0x00, 0xf4, 0x21, 0x00


	//----- nvinfo : EIATTR_KPARAM_INFO
	.align		4
.L_9:
        /*0018*/ 	.byte	0x04, 0x17
        /*001a*/ 	.short	(.L_11 - .L_10)
.L_10:
        /*001c*/ 	.word	0x00000000
        /*0020*/ 	.short	0x0009
        /*0022*/ 	.short	0x0040
        /*0024*/ 	.byte	0x00, 0xf4, 0x21, 0x00


	//----- nvinfo : EIATTR_KPARAM_INFO
	.align		4
.L_11:
        /*0028*/ 	.byte	0x04, 0x17
        /*002a*/ 	.short	(.L_13 - .L_12)
.L_12:
        /*002c*/ 	.word	0x00000000
        /*0030*/ 	.short	0x0008
        /*0032*/ 	.short	0x0038
        /*0034*/ 	.byte	0x00, 0xf0, 0x21, 0x00


	//----- nvinfo : EIATTR_KPARAM_INFO
	.align		4
.L_13:
        /*0038*/ 	.byte	0x04, 0x17
        /*003a*/ 	.short	(.L_15 - .L_14)
.L_14:
        /*003c*/ 	.word	0x00000000
        /*0040*/ 	.short	0x0007
        /*0042*/ 	.short	0x0030
        /*0044*/ 	.byte	0x00, 0xf0, 0x21, 0x00


	//----- nvinfo : EIATTR_KPARAM_INFO
	.align		4
.L_15:
        /*0048*/ 	.byte	0x04, 0x17
        /*004a*/ 	.short	(.L_17 - .L_16)
.L_16:
        /*004c*/ 	.word	0x00000000
        /*0050*/ 	.short	0x0006
        /*0052*/ 	.short	0x0028
        /*0054*/ 	.byte	0x00, 0xf0, 0x21, 0x00


	//----- nvinfo : EIATTR_KPARAM_INFO
	.align		4
.L_17:
        /*0058*/ 	.byte	0x04, 0x17
        /*005a*/ 	.short	(.L_19 - .L_18)
.L_18:
        /*005c*/ 	.word	0x00000000
        /*0060*/ 	.short	0x0005
        /*0062*/ 	.short	0x0020
        /*0064*/ 	.byte	0x00, 0xf0, 0x11, 0x00


	//----- nvinfo : EIATTR_KPARAM_INFO
	.align		4
.L_19:
        /*0068*/ 	.byte	0x04, 0x17
        /*006a*/ 	.short	(.L_21 - .L_20)
.L_20:
        /*006c*/ 	.word	0x00000000
        /*0070*/ 	.short	0x0004
        /*0072*/ 	.short	0x001c
        /*0074*/ 	.byte	0x00, 0xf0, 0x11, 0x00


	//----- nvinfo : EIATTR_KPARAM_INFO
	.align		4
.L_21:
        /*0078*/ 	.byte	0x04, 0x17
        /*007a*/ 	.short	(.L_23 - .L_22)
.L_22:
        /*007c*/ 	.word	0x00000000
        /*0080*/ 	.short	0x0003
        /*0082*/ 	.short	0x0018
        /*0084*/ 	.byte	0x00, 0xf0, 0x11, 0x00


	//----- nvinfo : EIATTR_KPARAM_INFO
	.align		4
.L_23:
        /*0088*/ 	.byte	0x04, 0x17
        /*008a*/ 	.short	(.L_25 - .L_24)
.L_24:
        /*008c*/ 	.word	0x00000000
        /*0090*/ 	.short	0x0002
        /*0092*/ 	.short	0x0010
        /*0094*/ 	.byte	0x00, 0xf4, 0x21, 0x00


	//----- nvinfo : EIATTR_KPARAM_INFO
	.align		4
.L_25:
        /*0098*/ 	.byte	0x04, 0x17
        /*009a*/ 	.short	(.L_27 - .L_26)
.L_26:
        /*009c*/ 	.word	0x00000000
        /*00a0*/ 	.short	0x0001
        /*00a2*/ 	.short	0x0008
        /*00a4*/ 	.byte	0x00, 0xf4, 0x21, 0x00


	//----- nvinfo : EIATTR_KPARAM_INFO
	.align		4
.L_27:
        /*00a8*/ 	.byte	0x04, 0x17
        /*00aa*/ 	.short	(.L_29 - .L_28)
.L_28:
        /*00ac*/ 	.word	0x00000000
        /*00b0*/ 	.short	0x0000
        /*00b2*/ 	.short	0x0000
        /*00b4*/ 	.byte	0x00, 0xf4, 0x21, 0x00


	//----- nvinfo : EIATTR_SPARSE_MMA_MASK
	.align		4
.L_29:
        /*00b8*/ 	.byte	0x03, 0x50
        /*00ba*/ 	.short	0x0000


	//----- nvinfo : EIATTR_MAXREG_COUNT
	.align		4
        /*00bc*/ 	.byte	0x03, 0x1b
        /*00be*/ 	.short	0x00ff


	//----- nvinfo : EIATTR_NUM_BARRIERS
	.align		4
        /*00c0*/ 	.byte	0x02, 0x4c
        /*00c2*/ 	.byte	0x01
	.zero		1


	//----- nvinfo : EIATTR_MERCURY_ISA_VERSION
	.align		4
        /*00c4*/ 	.byte	0x03, 0x5f
        /*00c6*/ 	.short	0x0101


	//----- nvinfo : EIATTR_INT_WARP_WIDE_INSTR_OFFSETS
	.align		4
        /*00c8*/ 	.byte	0x04, 0x31
        /*00ca*/ 	.short	(.L_31 - .L_30)


	//   ....[0]....
.L_30:
        /*00cc*/ 	.word	0x00001300


	//   ....[1]....
        /*00d0*/ 	.word	0x00001390


	//   ....[2]....
        /*00d4*/ 	.word	0x000018b0


	//   ....[3]....
        /*00d8*/ 	.word	0x000018c0


	//   ....[4]....
        /*00dc*/ 	.word	0x000018d0


	//   ....[5]....
        /*00e0*/ 	.word	0x000018e0


	//   ....[6]....
        /*00e4*/ 	.word	0x00001fa0


	//   ....[7]....
        /*00e8*/ 	.word	0x00001fb0


	//----- nvinfo : EIATTR_COOP_GROUP_MASK_REGIDS
	.align		4
.L_31:
        /*00ec*/ 	.byte	0x04, 0x29
        /*00ee*/ 	.short	(.L_33 - .L_32)


	//   ....[0]....
.L_32:
        /*00f0*/ 	.word	0xffffffff


	//   ....[1]....
        /*00f4*/ 	.word	0xffffffff


	//   ....[2]....
        /*00f8*/ 	.word	0xffffffff


	//----- nvinfo : EIATTR_COOP_GROUP_INSTR_OFFSETS
	.align		4
.L_33:
        /*00fc*/ 	.byte	0x04, 0x28
        /*00fe*/ 	.short	(.L_35 - .L_34)


	//   ....[0]....
.L_34:
        /*0100*/ 	.word	0x00000150


	//   ....[1]....
        /*0104*/ 	.word	0x00000720


	//   ....[2]....
        /*0108*/ 	.word	0x00000cd0


	//----- nvinfo : EIATTR_MBARRIER_INSTR_OFFSETS
	.align		4
.L_35:
        /*010c*/ 	.byte	0x04, 0x39
        /*010e*/ 	.short	(.L_37 - .L_36)


	//   ....[0]....
.L_36:
        /*0110*/ 	.word	0x00001450
        /*0114*/ 	.word	0x000000ff
        /*0118*/ 	.word	0x00008000
        /*011c*/ 	.short	0x0100
        /*011e*/ 	.byte	0x08
	.zero		1


	//   ....[1]....
        /*0120*/ 	.word	0x000019f0
        /*0124*/ 	.word	0x000000ff
        /*0128*/ 	.word	0x00008000
        /*012c*/ 	.short	0x010a
        /*012e*/ 	.byte	0x08
	.zero		1


	//   ....[2]....
        /*0130*/ 	.word	0x00001d20
        /*0134*/ 	.word	0x000000ff
        /*0138*/ 	.word	0x00008000
        /*013c*/ 	.short	0x0108
        /*013e*/ 	.byte	0x08
	.zero		1


	//   ....[3]....
        /*0140*/ 	.word	0x00002040
        /*0144*/ 	.word	0x000000ff
        /*0148*/ 	.word	0x00008000
        /*014c*/ 	.short	0x010a
        /*014e*/ 	.byte	0x08
	.zero		1


	//----- nvinfo : EIATTR_NUM_MBARRIERS
	.align		4
.L_37:
        /*0150*/ 	.byte	0x03, 0x38
        /*0152*/ 	.short	0x0001


	//----- nvinfo : EIATTR_EXIT_INSTR_OFFSETS
	.align		4
        /*0154*/ 	.byte	0x04, 0x1c
        /*0156*/ 	.short	(.L_39 - .L_38)


	//   ....[0]....
.L_38:
        /*0158*/ 	.word	0x00002030


	//----- nvinfo : EIATTR_REQNTID
	.align		4
.L_39:
        /*015c*/ 	.byte	0x04, 0x10
        /*015e*/ 	.short	(.L_41 - .L_40)
.L_40:
        /*0160*/ 	.word	0x00000100
        /*0164*/ 	.word	0x00000001
        /*0168*/ 	.word	0x00000001


	//----- nvinfo : EIATTR_CRS_STACK_SIZE
	.align		4
.L_41:
        /*016c*/ 	.byte	0x04, 0x1e
        /*016e*/ 	.short	(.L_43 - .L_42)
.L_42:
        /*0170*/ 	.word	0x00000000


	//----- nvinfo : EIATTR_CBANK_PARAM_SIZE
	.align		4
.L_43:
        /*0174*/ 	.byte	0x03, 0x19
        /*0176*/ 	.short	0x0050


	//----- nvinfo : EIATTR_PARAM_CBANK
	.align		4
        /*0178*/ 	.byte	0x04, 0x0a
        /*017a*/ 	.short	(.L_45 - .L_44)
	.align		4
.L_44:
        /*017c*/ 	.word	index@(.nv.constant0.gluon_wgmma)
        /*0180*/ 	.short	0x0210
        /*0182*/ 	.short	0x0050


	//----- nvinfo : EIATTR_SW_WAR
	.align		4
.L_45:
        /*0184*/ 	.byte	0x04, 0x36
        /*0186*/ 	.short	(.L_47 - .L_46)
.L_46:
        /*0188*/ 	.word	0x00000008
.L_47:


//--------------------- .nv.callgraph             --------------------------
	.section	.nv.callgraph,"",@"SHT_CUDA_CALLGRAPH"
	.align	4
	.sectionentsize	8
	.align		4
        /*0000*/ 	.word	0x00000000
	.align		4
        /*0004*/ 	.word	0xffffffff
	.align		4
        /*0008*/ 	.word	0x00000000
	.align		4
        /*000c*/ 	.word	0xfffffffe
	.align		4
        /*0010*/ 	.word	0x00000000
	.align		4
        /*0014*/ 	.word	0xfffffffd
	.align		4
        /*0018*/ 	.word	0x00000000
	.align		4
        /*001c*/ 	.word	0xfffffffc


//--------------------- .text.gluon_wgmma         --------------------------
	.section	.text.gluon_wgmma,"ax",@progbits
	.align	128
        .global         gluon_wgmma
        .type           gluon_wgmma,@function
        .size           gluon_wgmma,(.L_x_52 - gluon_wgmma)
        .other          gluon_wgmma,@"STO_CUDA_ENTRY STV_DEFAULT"
gluon_wgmma:
.text.gluon_wgmma:
[----:B------:R-:W-:Y:S01]  /*0000*/  LDC R1, c[0x0][0x28] ;  /* 0x00000a00ff017b82 */ /* 0x000fe20000000800 */
[----:B------:R-:W1:Y:S07]  /*0010*/  S2R R0, SR_TID.X ;  /* 0x0000000000007919 */ /* 0x000e6e0000002100 */
[----:B------:R-:W2:Y:S01]  /*0020*/  S2UR UR4, SR_CgaCtaId ;  /* 0x00000000000479c3 */ /* 0x000ea20000008800 */
[----:B------:R-:W-:Y:S01]  /*0030*/  UMOV UR8, 0x400 ;  /* 0x0000040000087882 */ /* 0x000fe20000000000 */
[----:B------:R-:W-:Y:S01]  /*0040*/  ULDC UR6, c[0x0][0xc] ;  /* 0x0000030000067ab9 */ /* 0x000fe20000000800 */
[----:B------:R-:W-:Y:S01]  /*0050*/  ULDC.64 UR24, c[0x0][0x250] ;  /* 0x0000940000187ab9 */ /* 0x000fe20000000a00 */
[----:B------:R-:W-:Y:S04]  /*0060*/  BSSY B0, `(.L_x_0) ;  /* 0x000001e000007945 */ /* 0x000fe80003800000 */
[----:B------:R-:W3:Y:S08]  /*0070*/  LDC R4, c[0x0][0x228] ;  /* 0x00008a00ff047b82 */ /* 0x000ef00000000800 */
[----:B------:R-:W4:Y:S08]  /*0080*/  LDC R15, c[0x0][0x230] ;  /* 0x00008c00ff0f7b82 */ /* 0x000f300000000800 */
[----:B------:R-:W-:Y:S01]  /*0090*/  S2UR UR32, SR_CTAID.Y ;  /* 0x00000000002079c3 */ /* 0x000fe20000002600 */
[----:B--2---:R-:W-:-:S03]  /*00a0*/  ULEA UR8, UR4, UR8, 0x18 ;  /* 0x0000000804087291 */ /* 0x004fc6000f8ec03f */
[----:B------:R-:W-:Y:S01]  /*00b0*/  ULDC UR4, c[0x0][0x10] ;  /* 0x0000040000047ab9 */ /* 0x000fe20000000800 */
[----:B-1----:R-:W-:-:S03]  /*00c0*/  LOP3.LUT R6, R0, 0xff, RZ, 0xc0, !PT ;  /* 0x000000ff00067812 */ /* 0x002fc600078ec0ff */
[----:B------:R-:W1:Y:S01]  /*00d0*/  S2UR UR5, SR_CTAID.Z ;  /* 0x00000000000579c3 */ /* 0x000e620000002700 */
[----:B---3--:R-:W-:Y:S01]  /*00e0*/  VIADD R4, R4, 0xffffffff ;  /* 0xffffffff04047836 */ /* 0x008fe20000000000 */
[C---:B------:R-:W-:Y:S02]  /*00f0*/  ISETP.GE.U32.AND P0, PT, R6.reuse, 0x20, PT ;  /* 0x000000200600780c */ /* 0x040fe40003f06070 */
[C---:B------:R-:W-:Y:S02]  /*0100*/  ISETP.NE.U32.AND P2, PT, R6.reuse, RZ, PT ;  /* 0x000000ff0600720c */ /* 0x040fe40003f45070 */
[----:B------:R-:W-:Y:S02]  /*0110*/  LEA R14, R6, UR8, 0x2 ;  /* 0x00000008060e7c11 */ /* 0x000fe4000f8e10ff */
[----:B------:R-:W2:Y:S01]  /*0120*/  S2UR UR33, SR_CTAID.X ;  /* 0x00000000002179c3 */ /* 0x000ea20000002500 */
[----:B----4-:R-:W-:-:S06]  /*0130*/  VIADD R12, R15, 0xffffffff ;  /* 0xffffffff0f0c7836 */ /* 0x010fcc0000000000 */
[----:B------:R3:W-:Y:S01]  /*0140*/  @!P0 STS [R14], RZ ;  /* 0x000000ff0e008388 */ /* 0x0007e20000000800 */
[----:B------:R-:W-:-:S03]  /*0150*/  NOP ;  /* 0x0000000000007918 */ /* 0x000fc60000000000 */
[----:B------:R3:W-:Y:S01]  /*0160*/  @!P2 STS [UR8+0x24], R4 ;  /* 0x00002404ff00a988 */ /* 0x0007e20008000808 */
[----:B-1----:R-:W-:-:S03]  /*0170*/  UIMAD UR4, UR5, UR4, UR32 ;  /* 0x00000004050472a4 */ /* 0x002fc6000f8e0220 */
[----:B------:R3:W-:Y:S01]  /*0180*/  @!P2 STS [UR8+0x20], R12 ;  /* 0x0000200cff00a988 */ /* 0x0007e20008000808 */
[----:B--2---:R-:W-:-:S04]  /*0190*/  UIMAD UR4, UR4, UR6, UR33 ;  /* 0x00000006040472a4 */ /* 0x004fc8000f8e0221 */
[----:B------:R-:W-:-:S04]  /*01a0*/  UIMAD UR4, UR4, 0x180, URZ ;  /* 0x00000180040478a4 */ /* 0x000fc8000f8e023f */
[----:B------:R-:W-:-:S04]  /*01b0*/  UIADD3 UR20, UP0, UR4, UR24, URZ ;  /* 0x0000001804147290 */ /* 0x000fc8000ff1e03f */
[----:B------:R-:W-:Y:S01]  /*01c0*/  ULEA.HI.X.SX32 UR21, UR4, UR25, 0x1, UP0 ;  /* 0x0000001904157291 */ /* 0x000fe200080f0e3f */
[----:B---3--:R-:W-:Y:S11]  /*01d0*/  @P2 BRA `(.L_x_1) ;  /* 0x0000000000182947 */ /* 0x008ff60003800000 */
[----:B------:R-:W1:Y:S01]  /*01e0*/  LDS R2, [UR8+0x8] ;  /* 0x00000808ff027984 */ /* 0x000e620008000800 */
[----:B------:R-:W2:Y:S01]  /*01f0*/  LDC.64 R8, c[0x0][0x210] ;  /* 0x00008400ff087b82 */ /* 0x000ea20000000a00 */
[----:B------:R-:W-:Y:S02]  /*0200*/  IMAD.MOV.U32 R3, RZ, RZ, 0x70 ;  /* 0x00000070ff037424 */ /* 0x000fe400078e00ff */
[----:B--2---:R2:W-:Y:S03]  /*0210*/  STS.64 [UR8], R8 ;  /* 0x00000008ff007988 */ /* 0x0045e60008000a08 */
[----:B-1----:R-:W-:-:S05]  /*0220*/  LOP3.LUT R2, R2, 0x10, R3, 0xd8, !PT ;  /* 0x0000001002027812 */ /* 0x002fca00078ed803 */
[----:B------:R2:W-:Y:S02]  /*0230*/  STS [UR8+0x8], R2 ;  /* 0x00000802ff007988 */ /* 0x0005e40008000808 */
.L_x_1:
[----:B------:R-:W-:Y:S05]  /*0240*/  BSYNC B0 ;  /* 0x0000000000007941 */ /* 0x000fea0003800000 */
.L_x_0:
[----:B------:R-:W-:Y:S04]  /*0250*/  BSSY B0, `(.L_x_2) ;  /* 0x000000a000007945 */ /* 0x000fe80003800000 */
[----:B------:R-:W-:Y:S05]  /*0260*/  @P2 BRA `(.L_x_3) ;  /* 0x0000000000202947 */ /* 0x000fea0003800000 */
[----:B--2---:R-:W1:Y:S01]  /*0270*/  LDS R2, [UR8+0x34] ;  /* 0x00003408ff027984 */ /* 0x004e620008000800 */
[----:B------:R-:W-:Y:S02]  /*0280*/  IMAD.MOV.U32 R3, RZ, RZ, 0x3f000000 ;  /* 0x3f000000ff037424 */ /* 0x000fe400078e00ff */
[----:B------:R-:W-:Y:S01]  /*0290*/  @!P2 IMAD.MOV.U32 R5, RZ, RZ, 0x7f ;  /* 0x0000007fff05a424 */ /* 0x000fe200078e00ff */
[----:B------:R-:W2:Y:S02]  /*02a0*/  @!P2 LDS R8, [UR8+0x38] ;  /* 0x00003808ff08a984 */ /* 0x000ea40008000800 */
[----:B-1----:R-:W-:Y:S02]  /*02b0*/  LOP3.LUT R2, R2, 0xff000000, R3, 0xb8, !PT ;  /* 0xff00000002027812 */ /* 0x002fe400078eb803 */
[----:B--2---:R-:W-:-:S03]  /*02c0*/  @!P2 LOP3.LUT R3, R8, 0xff, R5, 0xb8, !PT ;  /* 0x000000ff0803a812 */ /* 0x004fc600078eb805 */
[----:B------:R1:W-:Y:S04]  /*02d0*/  STS [UR8+0x34], R2 ;  /* 0x00003402ff007988 */ /* 0x0003e80008000808 */
[----:B------:R1:W-:Y:S02]  /*02e0*/  @!P2 STS [UR8+0x38], R3 ;  /* 0x00003803ff00a988 */ /* 0x0003e40008000808 */
.L_x_3:
[----:B------:R-:W-:Y:S05]  /*02f0*/  BSYNC B0 ;  /* 0x0000000000007941 */ /* 0x000fea0003800000 */
.L_x_2:
[----:B------:R-:W-:Y:S04]  /*0300*/  BSSY B0, `(.L_x_4) ;  /* 0x000000e000007945 */ /* 0x000fe80003800000 */
[----:B------:R-:W-:Y:S05]  /*0310*/  @P2 BRA `(.L_x_5) ;  /* 0x0000000000302947 */ /* 0x000fea0003800000 */
[----:B-1----:R-:W1:Y:S01]  /*0320*/  LDS R3, [UR8+0x34] ;  /* 0x00003408ff037984 */ /* 0x002e620008000800 */
[----:B------:R-:W3:Y:S03]  /*0330*/  LDC.64 R10, c[0x0][0x238] ;  /* 0x00008e00ff0a7b82 */ /* 0x000ee60000000a00 */
[----:B--2---:R-:W2:Y:S01]  /*0340*/  LDS R2, [UR8+0x1c] ;  /* 0x00001c08ff027984 */ /* 0x004ea20008000800 */
[C---:B---3--:R-:W-:Y:S01]  /*0350*/  SHF.L.U64.HI R8, R10.reuse, 0x1, R11 ;  /* 0x000000010a087819 */ /* 0x048fe2000001020b */
[----:B------:R-:W-:-:S03]  /*0360*/  IMAD.SHL.U32 R5, R10, 0x2, RZ ;  /* 0x000000020a057824 */ /* 0x000fc600078e00ff */
[--C-:B------:R-:W-:Y:S02]  /*0370*/  SHF.R.U32.HI R7, RZ, 0x4, R8.reuse ;  /* 0x00000004ff077819 */ /* 0x100fe40000011608 */
[----:B------:R-:W-:-:S05]  /*0380*/  SHF.R.U64 R5, R5, 0x4, R8 ;  /* 0x0000000405057819 */ /* 0x000fca0000001208 */
[----:B------:R3:W-:Y:S01]  /*0390*/  STS [UR8+0xc], R5 ;  /* 0x00000c05ff007988 */ /* 0x0007e20008000808 */
[----:B-1----:R-:W-:Y:S02]  /*03a0*/  LOP3.LUT R3, R3, 0x7, RZ, 0xb8, !PT ;  /* 0x0000000703037812 */ /* 0x002fe400078eb8ff */
[----:B--2---:R-:W-:-:S03]  /*03b0*/  LOP3.LUT R2, R2, 0xf, R7, 0xb8, !PT ;  /* 0x0000000f02027812 */ /* 0x004fc600078eb807 */
[----:B------:R3:W-:Y:S04]  /*03c0*/  STS [UR8+0x34], R3 ;  /* 0x00003403ff007988 */ /* 0x0007e80008000808 */
[----:B------:R3:W-:Y:S02]  /*03d0*/  STS [UR8+0x1c], R2 ;  /* 0x00001c02ff007988 */ /* 0x0007e40008000808 */
.L_x_5:
[----:B------:R-:W-:Y:S05]  /*03e0*/  BSYNC B0 ;  /* 0x0000000000007941 */ /* 0x000fea0003800000 */
.L_x_4:
[----:B------:R-:W-:Y:S04]  /*03f0*/  BSSY B1, `(.L_x_6) ;  /* 0x000001b000017945 */ /* 0x000fe80003800000 */
[----:B------:R-:W-:Y:S01]  /*0400*/  BSSY B0, `(.L_x_7) ;  /* 0x0000016000007945 */ /* 0x000fe20003800000 */
[----:B------:R-:W-:-:S03]  /*0410*/  IMAD.MOV.U32 R10, RZ, RZ, RZ ;  /* 0x000000ffff0a7224 */ /* 0x000fc600078e00ff */
[----:B------:R-:W-:Y:S05]  /*0420*/  @P2 BRA `(.L_x_8) ;  /* 0x0000000000202947 */ /* 0x000fea0003800000 */
[----:B-123--:R-:W1:Y:S02]  /*0430*/  LDS R2, [UR8+0x34] ;  /* 0x00003408ff027984 */ /* 0x00ee640008000800 */
[----:B-1----:R-:W-:-:S05]  /*0440*/  LOP3.LUT R2, R2, 0x38, RZ, 0xb8, !PT ;  /* 0x0000003802027812 */ /* 0x002fca00078eb8ff */
[----:B------:R1:W-:Y:S01]  /*0450*/  STS [UR8+0x34], R2 ;  /* 0x00003402ff007988 */ /* 0x0003e20008000808 */
[----:B------:R-:W-:Y:S05]  /*0460*/  @P2 BRA `(.L_x_9) ;  /* 0x0000000000202947 */ /* 0x000fea0003800000 */
[----:B-1----:R-:W1:Y:S01]  /*0470*/  LDS R2, [UR8+0x8] ;  /* 0x00000808ff027984 */ /* 0x002e620008000800 */
[----:B------:R-:W-:-:S05]  /*0480*/  IMAD.MOV.U32 R3, RZ, RZ, 0x780 ;  /* 0x00000780ff037424 */ /* 0x000fca00078e00ff */
[----:B-1----:R-:W-:-:S05]  /*0490*/  LOP3.LUT R2, R2, 0x300, R3, 0xd8, !PT ;  /* 0x0000030002027812 */ /* 0x002fca00078ed803 */
[----:B------:R4:W-:Y:S02]  /*04a0*/  STS [UR8+0x8], R2 ;  /* 0x00000802ff007988 */ /* 0x0009e40008000808 */
.L_x_8:
[----:B------:R-:W-:Y:S05]  /*04b0*/  @P2 BRA `(.L_x_10) ;  /* 0x0000000000282947 */ /* 0x000fea0003800000 */
[----:B-1234-:R-:W1:Y:S02]  /*04c0*/  LDS R2, [UR8+0x8] ;  /* 0x00000808ff027984 */ /* 0x01ee640008000800 */
[----:B-1----:R-:W-:-:S05]  /*04d0*/  LOP3.LUT R2, R2, 0x1800, RZ, 0xb8, !PT ;  /* 0x0000180002027812 */ /* 0x002fca00078eb8ff */
[----:B------:R2:W-:Y:S02]  /*04e0*/  STS [UR8+0x8], R2 ;  /* 0x00000802ff007988 */ /* 0x0005e40008000808 */
.L_x_9:
[----:B------:R-:W-:Y:S05]  /*04f0*/  @P2 BREAK B0 ;  /* 0x0000000000002942 */ /* 0x000fea0003800000 */
[----:B------:R-:W-:Y:S05]  /*0500*/  @P2 BRA `(.L_x_11) ;  /* 0x0000000000242947 */ /* 0x000fea0003800000 */
[----:B------:R-:W3:Y:S01]  /*0510*/  LDS R3, [UR8+0x8] ;  /* 0x00000808ff037984 */ /* 0x000ee20008000800 */
[----:B-12---:R-:W-:-:S05]  /*0520*/  IMAD.MOV.U32 R2, RZ, RZ, 0x6000 ;  /* 0x00006000ff027424 */ /* 0x006fca00078e00ff */
[----:B---3--:R-:W-:-:S04]  /*0530*/  LOP3.LUT R2, R3, 0x6000, R2, 0xd8, !PT ;  /* 0x0000600003027812 */ /* 0x008fc800078ed802 */
[----:B------:R-:W-:-:S05]  /*0540*/  LOP3.LUT R2, R2, 0x400000, RZ, 0xb8, !PT ;  /* 0x0040000002027812 */ /* 0x000fca00078eb8ff */
[----:B------:R5:W-:Y:S02]  /*0550*/  STS [UR8+0x8], R2 ;  /* 0x00000802ff007988 */ /* 0x000be40008000808 */
.L_x_10:
[----:B------:R-:W-:Y:S05]  /*0560*/  BSYNC B0 ;  /* 0x0000000000007941 */ /* 0x000fea0003800000 */
.L_x_7:
[----:B-12345:R-:W1:Y:S02]  /*0570*/  @!P2 LDS R2, [UR8+0x8] ;  /* 0x00000808ff02a984 */ /* 0x03ee640008000800 */
[----:B-1----:R-:W-:-:S05]  /*0580*/  @!P2 LOP3.LUT R2, R2, 0x8000, RZ, 0xb8, !PT ;  /* 0x000080000202a812 */ /* 0x002fca00078eb8ff */
[----:B------:R3:W-:Y:S02]  /*0590*/  @!P2 STS [UR8+0x8], R2 ;  /* 0x00000802ff00a988 */ /* 0x0007e40008000808 */
.L_x_11:
[----:B------:R-:W-:Y:S05]  /*05a0*/  BSYNC B1 ;  /* 0x0000000000017941 */ /* 0x000fea0003800000 */
.L_x_6:
[----:B------:R-:W-:Y:S05]  /*05b0*/  WARPSYNC.ALL ;  /* 0x0000000000007948 */ /* 0x000fea0003800000 */
[----:B------:R-:W4:Y:S02]  /*05c0*/  LDC R5, c[0x0][0x22c] ;  /* 0x00008b00ff057b82 */ /* 0x000f240000000800 */
[----:B----4-:R-:W-:Y:S01]  /*05d0*/  VIADD R5, R5, 0xffffffff ;  /* 0xffffffff05057836 */ /* 0x010fe20000000000 */
[----:B------:R-:W-:Y:S06]  /*05e0*/  @P0 BRA `(.L_x_12) ;  /* 0x0000000000280947 */ /* 0x000fec0003800000 */
[----:B-123--:R-:W1:Y:S01]  /*05f0*/  S2R R2, SR_LANEID ;  /* 0x0000000000027919 */ /* 0x00ee620000000000 */
[----:B------:R-:W-:Y:S05]  /*0600*/  WARPSYNC.ALL ;  /* 0x0000000000007948 */ /* 0x000fea0003800000 */
[----:B-1----:R-:W-:-:S05]  /*0610*/  IMAD.SHL.U32 R7, R2, 0x4, RZ ;  /* 0x0000000402077824 */ /* 0x002fca00078e00ff */
[----:B------:R-:W1:Y:S01]  /*0620*/  LDS R9, [R7+UR8] ;  /* 0x0000000807097984 */ /* 0x000e620008000800 */
[----:B------:R-:W-:-:S05]  /*0630*/  IADD3 R2, P1, R7, UR20, RZ ;  /* 0x0000001407027c10 */ /* 0x000fca000ff3e0ff */
[----:B------:R-:W-:-:S05]  /*0640*/  IMAD.X R3, RZ, RZ, UR21, P1 ;  /* 0x00000015ff037e24 */ /* 0x000fca00088e06ff */
[----:B-1----:R4:W5:Y:S01]  /*0650*/  ATOMG.E.EXCH.STRONG.GPU PT, RZ, [R2], R9 ;  /* 0x0000000902ff73a8 */ /* 0x00296200041ee100 */
[----:B------:R-:W-:-:S04]  /*0660*/  DEPBAR {5,4,3,2,1,0} ;  /* 0x0000003f0000791a */ /* 0x000fc80000000000 */
[----:B------:R4:W-:Y:S01]  /*0670*/  UTMACCTL.IV [UR20] ;  /* 0x00000000140079b9 */ /* 0x0009e20008000000 */
[----:B------:R-:W-:Y:S01]  /*0680*/  NOP ;  /* 0x0000000000007918 */ /* 0x000fe20000000000 */
.L_x_12:
[----:B------:R-:W-:Y:S05]  /*0690*/  @P0 BRA `(.L_x_13) ;  /* 0x00000000000c0947 */ /* 0x000fea0003800000 */
[----:B------:R0:W-:Y:S01]  /*06a0*/  UTMACMDFLUSH ;  /* 0x00000000000079b7 */ /* 0x0001e20000000000 */
[----:B------:R-:W-:Y:S05]  /*06b0*/  @P0 BRA `(.L_x_13) ;  /* 0x0000000000040947 */ /* 0x000fea0003800000 */
[----:B------:R-:W-:-:S04]  /*06c0*/  DEPBAR.LE SB0, 0x0 ;  /* 0x000080000000791a */ /* 0x000fc80000000000 */
.L_x_13:
[----:B------:R-:W-:Y:S05]  /*06d0*/  WARPSYNC.ALL ;  /* 0x0000000000007948 */ /* 0x000fea0003800000 */
[----:B-----5:R-:W-:Y:S06]  /*06e0*/  BAR.SYNC.DEFER_BLOCKING 0x0 ;  /* 0x0000000000007b1d */ /* 0x020fec0000010000 */
[----:B------:R-:W-:Y:S02]  /*06f0*/  BSSY B1, `(.L_x_14) ;  /* 0x000000b000017945 */ /* 0x000fe40003800000 */
[----:B------:R-:W-:Y:S06]  /*0700*/  BAR.SYNC.DEFER_BLOCKING 0x0 ;  /* 0x0000000000007b1d */ /* 0x000fec0000010000 */
[----:B------:R5:W-:Y:S01]  /*0710*/  @!P0 STS [R14], RZ ;  /* 0x000000ff0e008388 */ /* 0x000be20000000800 */
[----:B------:R-:W-:Y:S01]  /*0720*/  NOP ;  /* 0x0000000000007918 */ /* 0x000fe20000000000 */
[----:B------:R-:W-:Y:S05]  /*0730*/  @P2 BRA `(.L_x_15) ;  /* 0x0000000000182947 */ /* 0x000fea0003800000 */
[----:B-1234-:R-:W1:Y:S01]  /*0740*/  LDS R2, [UR8+0x8] ;  /* 0x00000808ff027984 */ /* 0x01ee620008000800 */
[----:B------:R-:W2:Y:S01]  /*0750*/  LDC.64 R8, c[0x0][0x218] ;  /* 0x00008600ff087b82 */ /* 0x000ea20000000a00 */
[----:B------:R-:W-:Y:S02]  /*0760*/  IMAD.MOV.U32 R3, RZ, RZ, 0x70 ;  /* 0x00000070ff037424 */ /* 0x000fe400078e00ff */
[----:B--2---:R2:W-:Y:S03]  /*0770*/  STS.64 [UR8], R8 ;  /* 0x00000008ff007988 */ /* 0x0045e60008000a08 */
[----:B-1----:R-:W-:-:S05]  /*0780*/  LOP3.LUT R2, R2, 0x10, R3, 0xd8, !PT ;  /* 0x0000001002027812 */ /* 0x002fca00078ed803 */
[----:B------:R2:W-:Y:S02]  /*0790*/  STS [UR8+0x8], R2 ;  /* 0x00000802ff007988 */ /* 0x0005e40008000808 */
.L_x_15:
[----:B----4-:R-:W-:Y:S05]  /*07a0*/  BSYNC B1 ;  /* 0x0000000000017941 */ /* 0x010fea0003800000 */
.L_x_14:
[----:B------:R-:W-:Y:S04]  /*07b0*/  BSSY B1, `(.L_x_16) ;  /* 0x000000a000017945 */ /* 0x000fe80003800000 */
[----:B------:R-:W-:Y:S05]  /*07c0*/  @P2 BRA `(.L_x_17) ;  /* 0x0000000000202947 */ /* 0x000fea0003800000 */
[----:B-123--:R-:W1:Y:S01]  /*07d0*/  LDS R2, [UR8+0x34] ;  /* 0x00003408ff027984 */ /* 0x00ee620008000800 */
[----:B------:R-:W-:Y:S02]  /*07e0*/  IMAD.MOV.U32 R7, RZ, RZ, 0x3f000000 ;  /* 0x3f000000ff077424 */ /* 0x000fe400078e00ff */
[----:B------:R-:W-:Y:S01]  /*07f0*/  @!P2 IMAD.MOV.U32 R3, RZ, RZ, 0x3f ;  /* 0x0000003fff03a424 */ /* 0x000fe200078e00ff */
[----:B------:R-:W2:Y:S02]  /*0800*/  @!P2 LDS R8, [UR8+0x38] ;  /* 0x00003808ff08a984 */ /* 0x000ea40008000800 */
[----:B-1----:R-:W-:Y:S02]  /*0810*/  LOP3.LUT R2, R2, 0xff000000, R7, 0xb8, !PT ;  /* 0xff00000002027812 */ /* 0x002fe400078eb807 */
[----:B--2---:R-:W-:-:S03]  /*0820*/  @!P2 LOP3.LUT R3, R8, 0xff, R3, 0xb8, !PT ;  /* 0x000000ff0803a812 */ /* 0x004fc600078eb803 */
[----:B------:R4:W-:Y:S04]  /*0830*/  STS [UR8+0x34], R2 ;  /* 0x00003402ff007988 */ /* 0x0009e80008000808 */
[----:B------:R4:W-:Y:S02]  /*0840*/  @!P2 STS [UR8+0x38], R3 ;  /* 0x00003803ff00a988 */ /* 0x0009e40008000808 */
.L_x_17:
[----:B------:R-:W-:Y:S05]  /*0850*/  BSYNC B1 ;  /* 0x0000000000017941 */ /* 0x000fea0003800000 */
.L_x_16:
[----:B------:R-:W-:Y:S04]  /*0860*/  BSSY B1, `(.L_x_18) ;  /* 0x0000004000017945 */ /* 0x000fe80003800000 */
[----:B------:R-:W-:Y:S05]  /*0870*/  @P2 BRA `(.L_x_19) ;  /* 0x0000000000082947 */ /* 0x000fea0003800000 */
[----:B------:R1:W-:Y:S04]  /*0880*/  STS [UR8+0x24], R12 ;  /* 0x0000240cff007988 */ /* 0x0003e80008000808 */
[----:B------:R1:W-:Y:S02]  /*0890*/  STS [UR8+0x20], R5 ;  /* 0x00002005ff007988 */ /* 0x0003e40008000808 */
.L_x_19:
[----:B------:R-:W-:Y:S05]  /*08a0*/  BSYNC B1 ;  /* 0x0000000000017941 */ /* 0x000fea0003800000 */
.L_x_18:
[----:B------:R-:W-:Y:S04]  /*08b0*/  BSSY B1, `(.L_x_20) ;  /* 0x000000e000017945 */ /* 0x000fe80003800000 */
[----:B------:R-:W-:Y:S05]  /*08c0*/  @P2 BRA `(.L_x_21) ;  /* 0x0000000000302947 */ /* 0x000fea0003800000 */
[----:B----4-:R-:W4:Y:S01]  /*08d0*/  LDS R3, [UR8+0x34] ;  /* 0x00003408ff037984 */ /* 0x010f220008000800 */
[----:B-1----:R-:W1:Y:S03]  /*08e0*/  LDC.64 R12, c[0x0][0x240] ;  /* 0x00009000ff0c7b82 */ /* 0x002e660000000a00 */
[----:B--23--:R-:W2:Y:S01]  /*08f0*/  LDS R2, [UR8+0x1c] ;  /* 0x00001c08ff027984 */ /* 0x00cea20008000800 */
[C---:B-1----:R-:W-:Y:S01]  /*0900*/  SHF.L.U64.HI R8, R12.reuse, 0x1, R13 ;  /* 0x000000010c087819 */ /* 0x042fe2000001020d */
[----:B------:R-:W-:-:S03]  /*0910*/  IMAD.SHL.U32 R7, R12, 0x2, RZ ;  /* 0x000000020c077824 */ /* 0x000fc600078e00ff */
[--C-:B------:R-:W-:Y:S02]  /*0920*/  SHF.R.U32.HI R9, RZ, 0x4, R8.reuse ;  /* 0x00000004ff097819 */ /* 0x100fe40000011608 */
[----:B------:R-:W-:-:S05]  /*0930*/  SHF.R.U64 R7, R7, 0x4, R8 ;  /* 0x0000000407077819 */ /* 0x000fca0000001208 */
[----:B------:R1:W-:Y:S01]  /*0940*/  STS [UR8+0xc], R7 ;  /* 0x00000c07ff007988 */ /* 0x0003e20008000808 */
[----:B----4-:R-:W-:Y:S02]  /*0950*/  LOP3.LUT R3, R3, 0x7, RZ, 0xb8, !PT ;  /* 0x0000000703037812 */ /* 0x010fe400078eb8ff */
[----:B--2---:R-:W-:-:S03]  /*0960*/  LOP3.LUT R2, R2, 0xf, R9, 0xb8, !PT ;  /* 0x0000000f02027812 */ /* 0x004fc600078eb809 */
[----:B------:R1:W-:Y:S04]  /*0970*/  STS [UR8+0x34], R3 ;  /* 0x00003403ff007988 */ /* 0x0003e80008000808 */
[----:B------:R1:W-:Y:S02]  /*0980*/  STS [UR8+0x1c], R2 ;  /* 0x00001c02ff007988 */ /* 0x0003e40008000808 */
.L_x_21:
[----:B------:R-:W-:Y:S05]  /*0990*/  BSYNC B1 ;  /* 0x0000000000017941 */ /* 0x000fea0003800000 */
.L_x_20:
[----:B------:R-:W-:Y:S04]  /*09a0*/  BSSY B2, `(.L_x_22) ;  /* 0x000001a000027945 */ /* 0x000fe80003800000 */
[----:B------:R-:W-:Y:S04]  /*09b0*/  BSSY B1, `(.L_x_23) ;  /* 0x0000015000017945 */ /* 0x000fe80003800000 */
[----:B------:R-:W-:Y:S05]  /*09c0*/  @P2 BRA `(.L_x_24) ;  /* 0x0000000000202947 */ /* 0x000fea0003800000 */
[----:B-1234-:R-:W1:Y:S02]  /*09d0*/  LDS R2, [UR8+0x34] ;  /* 0x00003408ff027984 */ /* 0x01ee640008000800 */
[----:B-1----:R-:W-:-:S05]  /*09e0*/  LOP3.LUT R2, R2, 0x38, RZ, 0xb8, !PT ;  /* 0x0000003802027812 */ /* 0x002fca00078eb8ff */
[----:B------:R1:W-:Y:S01]  /*09f0*/  STS [UR8+0x34], R2 ;  /* 0x00003402ff007988 */ /* 0x0003e20008000808 */
[----:B------:R-:W-:Y:S05]  /*0a00*/  @P2 BRA `(.L_x_25) ;  /* 0x0000000000202947 */ /* 0x000fea0003800000 */
[----:B-1----:R-:W1:Y:S01]  /*0a10*/  LDS R2, [UR8+0x8] ;  /* 0x00000808ff027984 */ /* 0x002e620008000800 */
[----:B------:R-:W-:-:S05]  /*0a20*/  IMAD.MOV.U32 R3, RZ, RZ, 0x780 ;  /* 0x00000780ff037424 */ /* 0x000fca00078e00ff */
[----:B-1----:R-:W-:-:S05]  /*0a30*/  LOP3.LUT R2, R2, 0x300, R3, 0xd8, !PT ;  /* 0x0000030002027812 */ /* 0x002fca00078ed803 */
[----:B------:R1:W-:Y:S02]  /*0a40*/  STS [UR8+0x8], R2 ;  /* 0x00000802ff007988 */ /* 0x0003e40008000808 */
.L_x_24:
[----:B------:R-:W-:Y:S05]  /*0a50*/  @P2 BRA `(.L_x_26) ;  /* 0x0000000000282947 */ /* 0x000fea0003800000 */
[----:B-1234-:R-:W1:Y:S02]  /*0a60*/  LDS R2, [UR8+0x8] ;  /* 0x00000808ff027984 */ /* 0x01ee640008000800 */
[----:B-1----:R-:W-:-:S05]  /*0a70*/  LOP3.LUT R2, R2, 0x1800, RZ, 0xb8, !PT ;  /* 0x0000180002027812 */ /* 0x002fca00078eb8ff */
[----:B------:R2:W-:Y:S02]  /*0a80*/  STS [UR8+0x8], R2 ;  /* 0x00000802ff007988 */ /* 0x0005e40008000808 */
.L_x_25:
[----:B------:R-:W-:Y:S05]  /*0a90*/  @P2 BREAK B1 ;  /* 0x0000000000012942 */ /* 0x000fea0003800000 */
[----:B------:R-:W-:Y:S05]  /*0aa0*/  @P2 BRA `(.L_x_27) ;  /* 0x0000000000242947 */ /* 0x000fea0003800000 */
[----:B-12---:R-:W1:Y:S01]  /*0ab0*/  LDS R2, [UR8+0x8] ;  /* 0x00000808ff027984 */ /* 0x006e620008000800 */
[----:B------:R-:W-:-:S05]  /*0ac0*/  IMAD.MOV.U32 R3, RZ, RZ, 0x6000 ;  /* 0x00006000ff037424 */ /* 0x000fca00078e00ff */
[----:B-1----:R-:W-:-:S04]  /*0ad0*/  LOP3.LUT R2, R2, 0x6000, R3, 0xd8, !PT ;  /* 0x0000600002027812 */ /* 0x002fc800078ed803 */
[----:B------:R-:W-:-:S05]  /*0ae0*/  LOP3.LUT R2, R2, 0x400000, RZ, 0xb8, !PT ;  /* 0x0040000002027812 */ /* 0x000fca00078eb8ff */
[----:B------:R1:W-:Y:S02]  /*0af0*/  STS [UR8+0x8], R2 ;  /* 0x00000802ff007988 */ /* 0x0003e40008000808 */
.L_x_26:
[----:B------:R-:W-:Y:S05]  /*0b00*/  BSYNC B1 ;  /* 0x0000000000017941 */ /* 0x000fea0003800000 */
.L_x_23:
[----:B-1234-:R-:W1:Y:S02]  /*0b10*/  @!P2 LDS R2, [UR8+0x8] ;  /* 0x00000808ff02a984 */ /* 0x01ee640008000800 */
[----:B-1----:R-:W-:-:S05]  /*0b20*/  @!P2 LOP3.LUT R2, R2, 0x8000, RZ, 0xb8, !PT ;  /* 0x000080000202a812 */ /* 0x002fca00078eb8ff */
[----:B------:R3:W-:Y:S02]  /*0b30*/  @!P2 STS [UR8+0x8], R2 ;  /* 0x00000802ff00a988 */ /* 0x0007e40008000808 */
.L_x_27:
[----:B------:R-:W-:Y:S05]  /*0b40*/  BSYNC B2 ;  /* 0x0000000000027941 */ /* 0x000fea0003800000 */
.L_x_22:
[----:B------:R-:W-:Y:S05]  /*0b50*/  WARPSYNC.ALL ;  /* 0x0000000000007948 */ /* 0x000fea0003800000 */
[----:B------:R-:W-:-:S04]  /*0b60*/  UIADD3 UR23, UR4, 0x80, URZ ;  /* 0x0000008004177890 */ /* 0x000fc8000fffe03f */
[----:B------:R-:W-:-:S04]  /*0b70*/  UIADD3 UR22, UP0, UR23, UR24, URZ ;  /* 0x0000001817167290 */ /* 0x000fc8000ff1e03f */
[----:B------:R-:W-:Y:S01]  /*0b80*/  ULEA.HI.X.SX32 UR23, UR23, UR25, 0x1, UP0 ;  /* 0x0000001917177291 */ /* 0x000fe200080f0e3f */
[----:B------:R-:W-:Y:S11]  /*0b90*/  @P0 BRA `(.L_x_28) ;  /* 0x0000000000280947 */ /* 0x000ff60003800000 */
[----:B-123--:R-:W1:Y:S01]  /*0ba0*/  S2R R2, SR_LANEID ;  /* 0x0000000000027919 */ /* 0x00ee620000000000 */
[----:B------:R-:W-:Y:S05]  /*0bb0*/  WARPSYNC.ALL ;  /* 0x0000000000007948 */ /* 0x000fea0003800000 */
[----:B-1----:R-:W-:-:S05]  /*0bc0*/  IMAD.SHL.U32 R8, R2, 0x4, RZ ;  /* 0x0000000402087824 */ /* 0x002fca00078e00ff */
[----:B------:R-:W1:Y:S01]  /*0bd0*/  LDS R7, [R8+UR8] ;  /* 0x0000000808077984 */ /* 0x000e620008000800 */
[----:B------:R-:W-:-:S05]  /*0be0*/  IADD3 R2, P1, R8, UR22, RZ ;  /* 0x0000001608027c10 */ /* 0x000fca000ff3e0ff */
[----:B------:R-:W-:-:S05]  /*0bf0*/  IMAD.X R3, RZ, RZ, UR23, P1 ;  /* 0x00000017ff037e24 */ /* 0x000fca00088e06ff */
[----:B-1----:R4:W2:Y:S01]  /*0c00*/  ATOMG.E.EXCH.STRONG.GPU PT, RZ, [R2], R7 ;  /* 0x0000000702ff73a8 */ /* 0x0028a200041ee100 */
[----:B------:R-:W-:-:S04]  /*0c10*/  DEPBAR {5,4,3,2,1,0} ;  /* 0x0000003f0000791a */ /* 0x000fc80000000000 */
[----:B------:R4:W-:Y:S01]  /*0c20*/  UTMACCTL.IV [UR22] ;  /* 0x00000000160079b9 */ /* 0x0009e20008000000 */
[----:B------:R-:W-:Y:S01]  /*0c30*/  NOP ;  /* 0x0000000000007918 */ /* 0x000fe20000000000 */
.L_x_28:
[----:B------:R-:W-:Y:S05]  /*0c40*/  @P0 BRA `(.L_x_29) ;  /* 0x00000000000c0947 */ /* 0x000fea0003800000 */
[----:B------:R0:W-:Y:S01]  /*0c50*/  UTMACMDFLUSH ;  /* 0x00000000000079b7 */ /* 0x0001e20000000000 */
[----:B------:R-:W-:Y:S05]  /*0c60*/  @P0 BRA `(.L_x_29) ;  /* 0x0000000000040947 */ /* 0x000fea0003800000 */
[----:B------:R-:W-:-:S04]  /*0c70*/  DEPBAR.LE SB0, 0x0 ;  /* 0x000080000000791a */ /* 0x000fc80000000000 */
.L_x_29:
[----:B------:R-:W-:Y:S05]  /*0c80*/  WARPSYNC.ALL ;  /* 0x0000000000007948 */ /* 0x000fea0003800000 */
[----:B--2---:R-:W-:Y:S06]  /*0c90*/  BAR.SYNC.DEFER_BLOCKING 0x0 ;  /* 0x0000000000007b1d */ /* 0x004fec0000010000 */
[----:B------:R-:W-:Y:S02]  /*0ca0*/  BSSY B2, `(.L_x_30) ;  /* 0x000000b000027945 */ /* 0x000fe40003800000 */
[----:B------:R-:W-:Y:S06]  /*0cb0*/  BAR.SYNC.DEFER_BLOCKING 0x0 ;  /* 0x0000000000007b1d */ /* 0x000fec0000010000 */
[----:B------:R2:W-:Y:S01]  /*0cc0*/  @!P0 STS [R14], RZ ;  /* 0x000000ff0e008388 */ /* 0x0005e20000000800 */
[----:B------:R-:W-:Y:S01]  /*0cd0*/  NOP ;  /* 0x0000000000007918 */ /* 0x000fe20000000000 */
[----:B------:R-:W-:Y:S05]  /*0ce0*/  @P2 BRA `(.L_x_31) ;  /* 0x0000000000182947 */ /* 0x000fea0003800000 */
[----:B-1-34-:R-:W1:Y:S01]  /*0cf0*/  LDS R2, [UR8+0x8] ;  /* 0x00000808ff027984 */ /* 0x01ae620008000800 */
[----:B------:R-:W3:Y:S01]  /*0d00*/  LDC.64 R8, c[0x0][0x220] ;  /* 0x00008800ff087b82 */ /* 0x000ee20000000a00 */
[----:B------:R-:W-:Y:S02]  /*0d10*/  IMAD.MOV.U32 R3, RZ, RZ, 0x70 ;  /* 0x00000070ff037424 */ /* 0x000fe400078e00ff */
[----:B---3--:R3:W-:Y:S03]  /*0d20*/  STS.64 [UR8], R8 ;  /* 0x00000008ff007988 */ /* 0x0087e60008000a08 */
[----:B-1----:R-:W-:-:S05]  /*0d30*/  LOP3.LUT R2, R2, 0x10, R3, 0xd8, !PT ;  /* 0x0000001002027812 */ /* 0x002fca00078ed803 */
[----:B------:R3:W-:Y:S02]  /*0d40*/  STS [UR8+0x8], R2 ;  /* 0x00000802ff007988 */ /* 0x0007e40008000808 */
.L_x_31:
[----:B----4-:R-:W-:Y:S05]  /*0d50*/  BSYNC B2 ;  /* 0x0000000000027941 */ /* 0x010fea0003800000 */
.L_x_30:
[----:B------:R-:W-:Y:S04]  /*0d60*/  BSSY B3, `(.L_x_32) ;  /* 0x0000011000037945 */ /* 0x000fe80003800000 */
[----:B------:R-:W-:Y:S04]  /*0d70*/  BSSY B2, `(.L_x_33) ;  /* 0x000000e000027945 */ /* 0x000fe80003800000 */
[----:B------:R-:W-:Y:S05]  /*0d80*/  @P2 BRA `(.L_x_34) ;  /* 0x0000000000242947 */ /* 0x000fea0003800000 */
[----:B-1-3--:R-:W1:Y:S01]  /*0d90*/  LDS R2, [UR8+0x34] ;  /* 0x00003408ff027984 */ /* 0x00ae620008000800 */
[----:B------:R-:W-:-:S05]  /*0da0*/  IMAD.MOV.U32 R3, RZ, RZ, 0x3f000000 ;  /* 0x3f000000ff037424 */ /* 0x000fca00078e00ff */
[----:B-1----:R-:W-:-:S05]  /*0db0*/  LOP3.LUT R2, R2, 0xff000000, R3, 0xb8, !PT ;  /* 0xff00000002027812 */ /* 0x002fca00078eb803 */
[----:B------:R1:W-:Y:S01]  /*0dc0*/  STS [UR8+0x34], R2 ;  /* 0x00003402ff007988 */ /* 0x0003e20008000808 */
[----:B------:R-:W-:Y:S05]  /*0dd0*/  @P2 BRA `(.L_x_35) ;  /* 0x00000000001c2947 */ /* 0x000fea0003800000 */
[----:B-1----:R-:W1:Y:S01]  /*0de0*/  LDS R2, [UR8+0x38] ;  /* 0x00003808ff027984 */ /* 0x002e620008000800 */
[----:B------:R-:W-:-:S05]  /*0df0*/  IMAD.MOV.U32 R3, RZ, RZ, 0x7f ;  /* 0x0000007fff037424 */ /* 0x000fca00078e00ff */
[----:B-1----:R-:W-:-:S05]  /*0e00*/  LOP3.LUT R2, R2, 0xff, R3, 0xb8, !PT ;  /* 0x000000ff02027812 */ /* 0x002fca00078eb803 */
[----:B------:R4:W-:Y:S02]  /*0e10*/  STS [UR8+0x38], R2 ;  /* 0x00003802ff007988 */ /* 0x0009e40008000808 */
.L_x_34:
[----:B------:R-:W-:Y:S05]  /*0e20*/  @P2 BREAK B2 ;  /* 0x0000000000022942 */ /* 0x000fea0003800000 */
[----:B------:R-:W-:Y:S05]  /*0e30*/  @P2 BRA `(.L_x_36) ;  /* 0x00000000000c2947 */ /* 0x000fea0003800000 */
[----:B------:R1:W-:Y:S02]  /*0e40*/  STS [UR8+0x20], R5 ;  /* 0x00002005ff007988 */ /* 0x0003e40008000808 */
.L_x_35:
[----:B------:R-:W-:Y:S05]  /*0e50*/  BSYNC B2 ;  /* 0x0000000000027941 */ /* 0x000fea0003800000 */
.L_x_33:
[----:B------:R1:W-:Y:S02]  /*0e60*/  @!P2 STS [UR8+0x24], R4 ;  /* 0x00002404ff00a988 */ /* 0x0003e40008000808 */
.L_x_36:
[----:B------:R-:W-:Y:S05]  /*0e70*/  BSYNC B3 ;  /* 0x0000000000037941 */ /* 0x000fea0003800000 */
.L_x_32:
[----:B------:R-:W-:Y:S05]  /*0e80*/  WARPSYNC.ALL ;  /* 0x0000000000007948 */ /* 0x000fea0003800000 */
[----:B------:R-:W-:Y:S04]  /*0e90*/  BSSY B3, `(.L_x_37) ;  /* 0x000000e000037945 */ /* 0x000fe80003800000 */
[----:B------:R-:W-:Y:S05]  /*0ea0*/  @P2 BRA `(.L_x_38) ;  /* 0x0000000000302947 */ /* 0x000fea0003800000 */
[----:B------:R-:W5:Y:S01]  /*0eb0*/  LDS R3, [UR8+0x34] ;  /* 0x00003408ff037984 */ /* 0x000f620008000800 */
[----:B-1----:R-:W1:Y:S03]  /*0ec0*/  LDC.64 R4, c[0x0][0x248] ;  /* 0x00009200ff047b82 */ /* 0x002e660000000a00 */
[----:B---34-:R-:W3:Y:S01]  /*0ed0*/  LDS R2, [UR8+0x1c] ;  /* 0x00001c08ff027984 */ /* 0x018ee20008000800 */
[C---:B-1----:R-:W-:Y:S01]  /*0ee0*/  SHF.L.U64.HI R5, R4.reuse, 0x1, R5 ;  /* 0x0000000104057819 */ /* 0x042fe20000010205 */
[----:B------:R-:W-:-:S03]  /*0ef0*/  IMAD.SHL.U32 R4, R4, 0x2, RZ ;  /* 0x0000000204047824 */ /* 0x000fc600078e00ff */
[--C-:B------:R-:W-:Y:S02]  /*0f00*/  SHF.R.U32.HI R7, RZ, 0x4, R5.reuse ;  /* 0x00000004ff077819 */ /* 0x100fe40000011605 */
[----:B------:R-:W-:-:S05]  /*0f10*/  SHF.R.U64 R4, R4, 0x4, R5 ;  /* 0x0000000404047819 */ /* 0x000fca0000001205 */
[----:B------:R1:W-:Y:S01]  /*0f20*/  STS [UR8+0xc], R4 ;  /* 0x00000c04ff007988 */ /* 0x0003e20008000808 */
[----:B-----5:R-:W-:Y:S02]  /*0f30*/  LOP3.LUT R3, R3, 0x7, RZ, 0xb8, !PT ;  /* 0x0000000703037812 */ /* 0x020fe400078eb8ff */
[----:B---3--:R-:W-:-:S03]  /*0f40*/  LOP3.LUT R2, R2, 0xf, R7, 0xb8, !PT ;  /* 0x0000000f02027812 */ /* 0x008fc600078eb807 */
[----:B------:R1:W-:Y:S04]  /*0f50*/  STS [UR8+0x34], R3 ;  /* 0x00003403ff007988 */ /* 0x0003e80008000808 */
[----:B------:R1:W-:Y:S02]  /*0f60*/  STS [UR8+0x1c], R2 ;  /* 0x00001c02ff007988 */ /* 0x0003e40008000808 */
.L_x_38:
[----:B------:R-:W-:Y:S05]  /*0f70*/  BSYNC B3 ;  /* 0x0000000000037941 */ /* 0x000fea0003800000 */
.L_x_37:
[----:B------:R-:W-:Y:S04]  /*0f80*/  BSSY B3, `(.L_x_39) ;  /* 0x000001a000037945 */ /* 0x000fe80003800000 */
[----:B------:R-:W-:Y:S04]  /*0f90*/  BSSY B4, `(.L_x_40) ;  /* 0x0000015000047945 */ /* 0x000fe80003800000 */
[----:B------:R-:W-:Y:S05]  /*0fa0*/  @P2 BRA `(.L_x_41) ;  /* 0x0000000000202947 */ /* 0x000fea0003800000 */
[----:B-1-34-:R-:W1:Y:S02]  /*0fb0*/  LDS R2, [UR8+0x34] ;  /* 0x00003408ff027984 */ /* 0x01ae640008000800 */
[----:B-1----:R-:W-:-:S05]  /*0fc0*/  LOP3.LUT R2, R2, 0x38, RZ, 0xb8, !PT ;  /* 0x0000003802027812 */ /* 0x002fca00078eb8ff */
[----:B------:R1:W-:Y:S01]  /*0fd0*/  STS [UR8+0x34], R2 ;  /* 0x00003402ff007988 */ /* 0x0003e20008000808 */
[----:B------:R-:W-:Y:S05]  /*0fe0*/  @P2 BRA `(.L_x_42) ;  /* 0x0000000000202947 */ /* 0x000fea0003800000 */
[----:B-1----:R-:W1:Y:S01]  /*0ff0*/  LDS R2, [UR8+0x8] ;  /* 0x00000808ff027984 */ /* 0x002e620008000800 */
[----:B------:R-:W-:-:S05]  /*1000*/  IMAD.MOV.U32 R3, RZ, RZ, 0x780 ;  /* 0x00000780ff037424 */ /* 0x000fca00078e00ff */
[----:B-1----:R-:W-:-:S05]  /*1010*/  LOP3.LUT R2, R2, 0x300, R3, 0xd8, !PT ;  /* 0x0000030002027812 */ /* 0x002fca00078ed803 */
[----:B------:R1:W-:Y:S02]  /*1020*/  STS [UR8+0x8], R2 ;  /* 0x00000802ff007988 */ /* 0x0003e40008000808 */
.L_x_41:
[----:B------:R-:W-:Y:S05]  /*1030*/  @P2 BRA `(.L_x_43) ;  /* 0x0000000000282947 */ /* 0x000fea0003800000 */
[----:B-1-34-:R-:W1:Y:S02]  /*1040*/  LDS R2, [UR8+0x8] ;  /* 0x00000808ff027984 */ /* 0x01ae640008000800 */
[----:B-1----:R-:W-:-:S05]  /*1050*/  LOP3.LUT R2, R2, 0x1800, RZ, 0xb8, !PT ;  /* 0x0000180002027812 */ /* 0x002fca00078eb8ff */
[----:B------:R3:W-:Y:S02]  /*1060*/  STS [UR8+0x8], R2 ;  /* 0x00000802ff007988 */ /* 0x0007e40008000808 */
.L_x_42:
[----:B------:R-:W-:Y:S05]  /*1070*/  @P2 BREAK B4 ;  /* 0x0000000000042942 */ /* 0x000fea0003800000 */
[----:B------:R-:W-:Y:S05]  /*1080*/  @P2 BRA `(.L_x_44) ;  /* 0x0000000000242947 */ /* 0x000fea0003800000 */
[----:B-1-3--:R-:W1:Y:S01]  /*1090*/  LDS R2, [UR8+0x8] ;  /* 0x00000808ff027984 */ /* 0x00ae620008000800 */
[----:B------:R-:W-:-:S05]  /*10a0*/  IMAD.MOV.U32 R3, RZ, RZ, 0x6000 ;  /* 0x00006000ff037424 */ /* 0x000fca00078e00ff */
[----:B-1----:R-:W-:-:S04]  /*10b0*/  LOP3.LUT R2, R2, 0x6000, R3, 0xd8, !PT ;  /* 0x0000600002027812 */ /* 0x002fc800078ed803 */
[----:B------:R-:W-:-:S05]  /*10c0*/  LOP3.LUT R2, R2, 0x400000, RZ, 0xb8, !PT ;  /* 0x0040000002027812 */ /* 0x000fca00078eb8ff */
[----:B------:R1:W-:Y:S02]  /*10d0*/  STS [UR8+0x8], R2 ;  /* 0x00000802ff007988 */ /* 0x0003e40008000808 */
.L_x_43:
[----:B------:R-:W-:Y:S05]  /*10e0*/  BSYNC B4 ;  /* 0x0000000000047941 */ /* 0x000fea0003800000 */
.L_x_40:
[----:B-1-34-:R-:W1:Y:S02]  /*10f0*/  @!P2 LDS R2, [UR8+0x8] ;  /* 0x00000808ff02a984 */ /* 0x01ae640008000800 */
[----:B-1----:R-:W-:-:S05]  /*1100*/  @!P2 LOP3.LUT R2, R2, 0x8000, RZ, 0xb8, !PT ;  /* 0x000080000202a812 */ /* 0x002fca00078eb8ff */
[----:B------:R4:W-:Y:S02]  /*1110*/  @!P2 STS [UR8+0x8], R2 ;  /* 0x00000802ff00a988 */ /* 0x0009e40008000808 */
.L_x_44:
[----:B------:R-:W-:Y:S05]  /*1120*/  BSYNC B3 ;  /* 0x0000000000037941 */ /* 0x000fea0003800000 */
.L_x_39:
[----:B------:R-:W-:Y:S05]  /*1130*/  WARPSYNC.ALL ;  /* 0x0000000000007948 */ /* 0x000fea0003800000 */
[----:B------:R-:W-:Y:S01]  /*1140*/  UIADD3 UR4, UR4, 0x100, URZ ;  /* 0x0000010004047890 */ /* 0x000fe2000fffe03f */
[----:B------:R-:W-:Y:S01]  /*1150*/  ISETP.GE.AND P1, PT, R15, 0x1, PT ;  /* 0x000000010f00780c */ /* 0x000fe20003f26270 */
[----:B------:R-:W-:Y:S01]  /*1160*/  IMAD.MOV.U32 R24, RZ, RZ, RZ ;  /* 0x000000ffff187224 */ /* 0x000fe200078e00ff */
[----:B------:R-:W-:Y:S01]  /*1170*/  SHF.R.U32.HI R7, RZ, 0x5, R0 ;  /* 0x00000005ff077819 */ /* 0x000fe20000011600 */
[----:B------:R-:W-:-:S04]  /*1180*/  UIADD3 UR24, UP0, UR4, UR24, URZ ;  /* 0x0000001804187290 */ /* 0x000fc8000ff1e03f */
[----:B------:R-:W-:Y:S01]  /*1190*/  ULEA.HI.X.SX32 UR25, UR4, UR25, 0x1, UP0 ;  /* 0x0000001904197291 */ /* 0x000fe200080f0e3f */
[----:B------:R-:W-:Y:S11]  /*11a0*/  @P0 BRA `(.L_x_45) ;  /* 0x0000000000280947 */ /* 0x000ff60003800000 */
[----:B-1-34-:R-:W1:Y:S01]  /*11b0*/  S2R R2, SR_LANEID ;  /* 0x0000000000027919 */ /* 0x01ae620000000000 */
[----:B------:R-:W-:Y:S05]  /*11c0*/  WARPSYNC.ALL ;  /* 0x0000000000007948 */ /* 0x000fea0003800000 */
[----:B-1----:R-:W-:-:S05]  /*11d0*/  IMAD.SHL.U32 R4, R2, 0x4, RZ ;  /* 0x0000000402047824 */ /* 0x002fca00078e00ff */
[----:B------:R-:W1:Y:S01]  /*11e0*/  LDS R5, [R4+UR8] ;  /* 0x0000000804057984 */ /* 0x000e620008000800 */
[----:B------:R-:W-:-:S05]  /*11f0*/  IADD3 R2, P3, R4, UR24, RZ ;  /* 0x0000001804027c10 */ /* 0x000fca000ff7e0ff */
[----:B------:R-:W-:-:S05]  /*1200*/  IMAD.X R3, RZ, RZ, UR25, P3 ;  /* 0x00000019ff037e24 */ /* 0x000fca00098e06ff */
[----:B-1----:R1:W3:Y:S01]  /*1210*/  ATOMG.E.EXCH.STRONG.GPU PT, RZ, [R2], R5 ;  /* 0x0000000502ff73a8 */ /* 0x0022e200041ee100 */
[----:B------:R-:W-:-:S04]  /*1220*/  DEPBAR {5,4,3,2,1,0} ;  /* 0x0000003f0000791a */ /* 0x000fc80000000000 */
[----:B------:R1:W-:Y:S01]  /*1230*/  UTMACCTL.IV [UR24] ;  /* 0x00000000180079b9 */ /* 0x0003e20008000000 */
[----:B------:R-:W-:Y:S01]  /*1240*/  NOP ;  /* 0x0000000000007918 */ /* 0x000fe20000000000 */
.L_x_45:
[----:B------:R-:W-:Y:S05]  /*1250*/  @P0 BRA `(.L_x_46) ;  /* 0x00000000000c0947 */ /* 0x000fea0003800000 */
[----:B------:R0:W-:Y:S01]  /*1260*/  UTMACMDFLUSH ;  /* 0x00000000000079b7 */ /* 0x0001e20000000000 */
[----:B------:R-:W-:Y:S05]  /*1270*/  @P0 BRA `(.L_x_46) ;  /* 0x0000000000040947 */ /* 0x000fea0003800000 */
[----:B------:R-:W-:-:S04]  /*1280*/  DEPBAR.LE SB0, 0x0 ;  /* 0x000080000000791a */ /* 0x000fc80000000000 */
.L_x_46:
[----:B------:R-:W-:Y:S05]  /*1290*/  WARPSYNC.ALL ;  /* 0x0000000000007948 */ /* 0x000fea0003800000 */
[----:B---3--:R-:W-:Y:S01]  /*12a0*/  BAR.SYNC.DEFER_BLOCKING 0x0 ;  /* 0x0000000000007b1d */ /* 0x008fe20000010000 */
[----:B------:R-:W-:Y:S01]  /*12b0*/  R2UR UR27, R7 ;  /* 0x00000000071b72ca */ /* 0x000fe200000e0000 */
[----:B------:R-:W-:Y:S01]  /*12c0*/  USHF.L.U32 UR26, UR32, 0x7, URZ ;  /* 0x00000007201a7899 */ /* 0x000fe2000800063f */
[----:B------:R-:W-:Y:S01]  /*12d0*/  IMAD.MOV.U32 R25, RZ, RZ, RZ ;  /* 0x000000ffff197224 */ /* 0x000fe200078e00ff */
[----:B------:R-:W-:Y:S01]  /*12e0*/  USHF.L.U32 UR11, UR33, 0x7, URZ ;  /* 0x00000007210b7899 */ /* 0x000fe2000800063f */
[----:B------:R-:W-:Y:S01]  /*12f0*/  CS2R R26, SRZ ;  /* 0x00000000001a7805 */ /* 0x000fe2000001ff00 */
[----:B------:R-:W-:Y:S01]  /*1300*/  VOTEU.ALL UP0, P2 ;  /* 0x00000000003f7886 */ /* 0x000fe20001000000 */
[----:B------:R-:W-:Y:S01]  /*1310*/  UMOV UR4, 0x1 ;  /* 0x0000000100047882 */ /* 0x000fe20000000000 */
[----:B------:R-:W-:-:S02]  /*1320*/  CS2R R28, SRZ ;  /* 0x00000000001c7805 */ /* 0x000fc4000001ff00 */
[----:B------:R-:W-:Y:S02]  /*1330*/  CS2R R30, SRZ ;  /* 0x00000000001e7805 */ /* 0x000fe4000001ff00 */
[----:B------:R-:W-:Y:S01]  /*1340*/  CS2R R32, SRZ ;  /* 0x0000000000207805 */ /* 0x000fe2000001ff00 */
[----:B------:R-:W-:-:S04]  /*1350*/  @!UP0 UIADD3 UR4, -UR4, 0x100000, URZ ;  /* 0x0010000004048890 */ /* 0x000fc8000fffe13f */
[----:B------:R-:W-:Y:S02]  /*1360*/  @!UP0 USHF.L.U32 UR5, UR4, 0xb, URZ ;  /* 0x0000000b04058899 */ /* 0x000fe4000800063f */
[----:B------:R-:W-:Y:S01]  /*1370*/  @!UP0 USHF.L.U32 UR4, UR4, 0x1, URZ ;  /* 0x0000000104048899 */ /* 0x000fe2000800063f */
[----:B------:R-:W-:Y:S01]  /*1380*/  CS2R R34, SRZ ;  /* 0x0000000000227805 */ /* 0x000fe2000001ff00 */
[----:B------:R-:W-:Y:S01]  /*1390*/  VOTEU.ALL UP0, P2 ;  /* 0x00000000003f7886 */ /* 0x000fe20001000000 */
[----:B------:R-:W-:Y:S02]  /*13a0*/  CS2R R36, SRZ ;  /* 0x0000000000247805 */ /* 0x000fe4000001ff00 */
[----:B------:R-:W-:Y:S02]  /*13b0*/  CS2R R38, SRZ ;  /* 0x0000000000267805 */ /* 0x000fe4000001ff00 */
[----:B------:R-:W-:Y:S02]  /*13c0*/  CS2R R40, SRZ ;  /* 0x0000000000287805 */ /* 0x000fe4000001ff00 */
[----:B------:R-:W-:-:S02]  /*13d0*/  CS2R R42, SRZ ;  /* 0x00000000002a7805 */ /* 0x000fc4000001ff00 */
[----:B------:R-:W-:Y:S02]  /*13e0*/  CS2R R44, SRZ ;  /* 0x00000000002c7805 */ /* 0x000fe4000001ff00 */
[----:B------:R-:W-:Y:S02]  /*13f0*/  CS2R R46, SRZ ;  /* 0x00000000002e7805 */ /* 0x000fe4000001ff00 */
[----:B------:R-:W-:Y:S02]  /*1400*/  CS2R R48, SRZ ;  /* 0x0000000000307805 */ /* 0x000fe4000001ff00 */
[----:B------:R-:W-:Y:S02]  /*1410*/  CS2R R50, SRZ ;  /* 0x0000000000327805 */ /* 0x000fe4000001ff00 */
[----:B------:R-:W-:Y:S02]  /*1420*/  CS2R R52, SRZ ;  /* 0x0000000000347805 */ /* 0x000fe4000001ff00 */
[----:B------:R-:W-:Y:S01]  /*1430*/  CS2R R54, SRZ ;  /* 0x0000000000367805 */ /* 0x000fe2000001ff00 */
[----:B------:R-:W3:Y:S02]  /*1440*/  FENCE.VIEW.ASYNC.S ;  /* 0x00000000000073c6 */ /* 0x000ee40000000000 */
[----:B---3--:R3:W1:Y:S01]  /*1450*/  @!UP0 SYNCS.EXCH.64 URZ, [UR8+0x8000], UR4 ;  /* 0x00800004083f85b2 */ /* 0x0086620008000100 */
[----:B------:R-:W-:-:S02]  /*1460*/  CS2R R56, SRZ ;  /* 0x0000000000387805 */ /* 0x000fc4000001ff00 */
[----:B------:R-:W-:Y:S02]  /*1470*/  CS2R R58, SRZ ;  /* 0x00000000003a7805 */ /* 0x000fe4000001ff00 */
[----:B------:R-:W-:Y:S02]  /*1480*/  CS2R R60, SRZ ;  /* 0x00000000003c7805 */ /* 0x000fe4000001ff00 */
        /* <DEDUP_REMOVED lines=12> */
[----:B------:R-:W-:Y:S01]  /*1550*/  CS2R R86, SRZ ;  /* 0x0000000000567805 */ /* 0x000fe2000001ff00 */
[----:B-1----:R-:W-:Y:S06]  /*1560*/  @!P1 BRA `(.L_x_47) ;  /* 0x0000000400889947 */ /* 0x002fec0003800000 */
[----:B---3--:R-:W-:Y:S01]  /*1570*/  UIADD3 UR5, UR8, 0x4000, URZ ;  /* 0x0000400008057890 */ /* 0x008fe2000fffe03f */
[----:B------:R-:W-:Y:S01]  /*1580*/  CS2R R24, SRZ ;  /* 0x0000000000187805 */ /* 0x000fe2000001ff00 */
[----:B------:R-:W-:Y:S01]  /*1590*/  UMOV UR4, URZ ;  /* 0x0000003f00047c82 */ /* 0x000fe20008000000 */
[----:B------:R-:W-:Y:S01]  /*15a0*/  CS2R R26, SRZ ;  /* 0x00000000001a7805 */ /* 0x000fe2000001ff00 */
[----:B------:R-:W-:Y:S01]  /*15b0*/  USHF.R.U32.HI UR5, URZ, 0x4, UR5 ;  /* 0x000000043f057899 */ /* 0x000fe20008011605 */
[----:B------:R-:W-:Y:S02]  /*15c0*/  CS2R R28, SRZ ;  /* 0x00000000001c7805 */ /* 0x000fe4000001ff00 */
[----:B------:R-:W-:Y:S02]  /*15d0*/  CS2R R30, SRZ ;  /* 0x00000000001e7805 */ /* 0x000fe4000001ff00 */
[----:B------:R-:W-:Y:S01]  /*15e0*/  CS2R R32, SRZ ;  /* 0x0000000000207805 */ /* 0x000fe2000001ff00 */
[----:B------:R-:W-:Y:S01]  /*15f0*/  USGXT.U32 UR5, UR5, 0xe ;  /* 0x0000000e0505789a */ /* 0x000fe20008000000 */
[----:B------:R-:W-:-:S02]  /*1600*/  CS2R R34, SRZ ;  /* 0x0000000000227805 */ /* 0x000fc4000001ff00 */
[----:B------:R-:W-:Y:S02]  /*1610*/  CS2R R36, SRZ ;  /* 0x0000000000247805 */ /* 0x000fe4000001ff00 */
[----:B------:R-:W-:Y:S01]  /*1620*/  CS2R R38, SRZ ;  /* 0x0000000000267805 */ /* 0x000fe2000001ff00 */
[----:B------:R-:W-:Y:S01]  /*1630*/  UIADD3 UR6, UP0, UR5, 0x2000080, URZ ;  /* 0x0200008005067890 */ /* 0x000fe2000ff1e03f */
[----:B------:R-:W-:Y:S02]  /*1640*/  CS2R R40, SRZ ;  /* 0x0000000000287805 */ /* 0x000fe4000001ff00 */
[----:B------:R-:W-:Y:S02]  /*1650*/  CS2R R42, SRZ ;  /* 0x00000000002a7805 */ /* 0x000fe4000001ff00 */
[----:B------:R-:W-:Y:S01]  /*1660*/  CS2R R44, SRZ ;  /* 0x00000000002c7805 */ /* 0x000fe2000001ff00 */
[----:B------:R-:W-:Y:S01]  /*1670*/  UIADD3.X UR7, UR4, 0x40000040, URZ, UP0, !UPT ;  /* 0x4000004004077890 */ /* 0x000fe200087fe43f */
        /* <DEDUP_REMOVED lines=20> */
[----:B------:R-:W-:Y:S01]  /*17c0*/  CS2R R86, SRZ ;  /* 0x0000000000567805 */ /* 0x000fe2000001ff00 */
[----:B------:R-:W-:Y:S02]  /*17d0*/  ULOP3.LUT UR34, UR5, 0x2000000, URZ, 0xfc, !UPT ;  /* 0x0200000005227892 */ /* 0x000fe4000f8efc3f */
[----:B------:R-:W-:Y:S02]  /*17e0*/  UIADD3.64 UR30, UR6, 0x80, URZ ;  /* 0x00000080061e7897 */ /* 0x000fe4000fffe03f */
[----:B------:R-:W-:Y:S01]  /*17f0*/  UIADD3.64 UR14, UR6, 0x100, URZ ;  /* 0x00000100060e7897 */ /* 0x000fe2000fffe03f */
[----:B------:R-:W-:-:S11]  /*1800*/  UMOV UR10, URZ ;  /* 0x0000003f000a7c82 */ /* 0x000fd60008000000 */
.L_x_49:
[----:B------:R-:W-:Y:S01]  /*1810*/  BAR.SYNC.DEFER_BLOCKING 0x0 ;  /* 0x0000000000007b1d */ /* 0x000fe20000010000 */
[----:B----4-:R-:W-:Y:S01]  /*1820*/  @!P2 IMAD.MOV.U32 R2, RZ, RZ, 0x8000 ;  /* 0x00008000ff02a424 */ /* 0x010fe200078e00ff */
[----:B------:R-:W-:Y:S02]  /*1830*/  ELECT P0, URZ, PT ;  /* 0x00000000003f782f */ /* 0x000fe40003800000 */
[----:B------:R-:W-:Y:S02]  /*1840*/  ELECT P1, URZ, PT ;  /* 0x00000000003f782f */ /* 0x000fe40003820000 */
[C---:B------:R-:W-:Y:S01]  /*1850*/  ISETP.LT.U32.AND P0, PT, R6.reuse, 0x20, P0 ;  /* 0x000000200600780c */ /* 0x040fe20000701070 */
[----:B------:R-:W-:Y:S01]  /*1860*/  ULOP3.LUT UR18, UR27, 0x1, URZ, 0xc0, !UPT ;  /* 0x000000011b127892 */ /* 0x000fe2000f8ec03f */
[----:B------:R-:W-:Y:S01]  /*1870*/  ISETP.LT.U32.AND P1, PT, R6, 0x40, P1 ;  /* 0x000000400600780c */ /* 0x000fe20000f21070 */
[----:B------:R-:W-:Y:S02]  /*1880*/  UMOV UR19, UR10 ;  /* 0x0000000a00137c82 */ /* 0x000fe40008000000 */
[----:B------:R-:W-:-:S02]  /*1890*/  ULEA UR16, UR18, UR8, 0xd ;  /* 0x0000000812107291 */ /* 0x000fc4000f8e683f */
[----:B------:R-:W-:-:S06]  /*18a0*/  ULEA UR18, UR18, UR26, 0x6 ;  /* 0x0000001a12127291 */ /* 0x000fcc000f8e303f */
[----:B------:R-:W-:Y:S01]  /*18b0*/  VOTEU.ANY UP0, P0 ;  /* 0x00000000003f7886 */ /* 0x000fe20000000100 */
[----:B------:R-:W-:Y:S01]  /*18c0*/  VOTEU.ANY UP2, P0 ;  /* 0x00000000003f7886 */ /* 0x000fe20000040100 */
[----:B------:R-:W-:Y:S01]  /*18d0*/  VOTEU.ANY UP1, P1 ;  /* 0x00000000003f7886 */ /* 0x000fe20000820100 */
[----:B------:R-:W-:Y:S01]  /*18e0*/  VOTEU.ANY UP3, P1 ;  /* 0x00000000003f7886 */ /* 0x000fe20000860100 */
[----:B------:R1:W-:Y:S01]  /*18f0*/  @!P2 SYNCS.ARRIVE.TRANS64 RZ, [UR8+0x8000], R2 ;  /* 0x00800002ffffa9a7 */ /* 0x0003e20008000008 */
[----:B------:R3:W-:Y:S06]  /*1900*/  MEMBAR.ALL.CTA ;  /* 0x0000000000007992 */ /* 0x0007ec0000008000 */
[----:B---3--:R-:W3:Y:S01]  /*1910*/  FENCE.VIEW.ASYNC.S ;  /* 0x00000000000073c6 */ /* 0x008ee20000000000 */
[----:B------:R-:W-:Y:S01]  /*1920*/  @UP0 UIADD3 UR9, UR8, 0x8000, URZ ;  /* 0x0000800008090890 */ /* 0x000fe2000fffe03f */
[----:B------:R-:W-:Y:S01]  /*1930*/  @UP0 UMOV UR4, UR20 ;  /* 0x0000001400040c82 */ /* 0x000fe20008000000 */
[----:B------:R-:W-:Y:S01]  /*1940*/  @UP0 UMOV UR5, UR21 ;  /* 0x0000001500050c82 */ /* 0x000fe20008000000 */
[----:B------:R-:W-:-:S02]  /*1950*/  @UP1 UIADD3 UR16, UR16, 0x4000, URZ ;  /* 0x0000400010101890 */ /* 0x000fc4000fffe03f */
[----:B------:R-:W-:Y:S01]  /*1960*/  @UP1 UIADD3 UR17, UR8, 0x8000, URZ ;  /* 0x0000800008111890 */ /* 0x000fe2000fffe03f */
[----:B-1----:R-:W-:Y:S01]  /*1970*/  SHF.L.U32 R2, R10, 0x1f, RZ ;  /* 0x0000001f0a027819 */ /* 0x002fe200000006ff */
[----:B------:R-:W-:Y:S01]  /*1980*/  @UP1 UMOV UR12, UR22 ;  /* 0x00000016000c1c82 */ /* 0x000fe20008000000 */
[----:B------:R-:W-:Y:S01]  /*1990*/  @UP1 UMOV UR13, UR23 ;  /* 0x00000017000d1c82 */ /* 0x000fe20008000000 */
[----:B---3--:R-:W-:Y:S06]  /*19a0*/  BAR.SYNC.DEFER_BLOCKING 0x0 ;  /* 0x0000000000007b1d */ /* 0x008fec0000010000 */
[----:B------:R1:W-:Y:S02]  /*19b0*/  @UP2 UTMALDG.2D [UR8], [UR4] ;  /* 0x00000008040025b4 */ /* 0x0003e40008008000 */
[----:B------:R-:W-:Y:S06]  /*19c0*/  BAR.SYNC.DEFER_BLOCKING 0x0 ;  /* 0x0000000000007b1d */ /* 0x000fec0000010000 */
[----:B------:R1:W-:Y:S02]  /*19d0*/  @UP3 UTMALDG.2D [UR16], [UR12] ;  /* 0x000000100c0035b4 */ /* 0x0003e40008008000 */
[----:B------:R-:W-:Y:S06]  /*19e0*/  BAR.SYNC.DEFER_BLOCKING 0x0 ;  /* 0x0000000000007b1d */ /* 0x000fec0000010000 */
[----:B------:R-:W3:Y:S02]  /*19f0*/  SYNCS.PHASECHK.TRANS64.TRYWAIT P0, [UR8+0x8000], R2 ;  /* 0x00800002ff0075a7 */ /* 0x000ee40008000148 */
[----:B-1-3--:R-:W-:Y:S05]  /*1a00*/  @!P0 BRA `(.L_x_48) ;  /* 0x00000004008c8947 */ /* 0x00afea0003800000 */
.L_x_50:
[----:B------:R-:W-:Y:S01]  /*1a10*/  USHF.L.U32 UR4, UR27, 0x7, URZ ;  /* 0x000000071b047899 */ /* 0x000fe2000800063f */
[----:B------:R-:W-:Y:S02]  /*1a20*/  WARPGROUP.DEPBAR.LE gsb0, 0x0 ;  /* 0x00008000000079c5 */ /* 0x000fe40000010000 */
[----:B------:R-:W-:Y:S01]  /*1a30*/  WARPGROUP.ARRIVE ;  /* 0x00000000000079c5 */ /* 0x000fe20000000000 */
[----:B------:R-:W-:Y:S01]  /*1a40*/  ULOP3.LUT UR4, UR4, 0x200, URZ, 0xc0, !UPT ;  /* 0x0000020004047892 */ /* 0x000fe2000f8ec03f */
[----:B------:R-:W1:Y:S01]  /*1a50*/  LDC R2, c[0x0][0x230] ;  /* 0x00008c00ff027b82 */ /* 0x000e620000000800 */
[----:B------:R-:W-:Y:S01]  /*1a60*/  UMOV UR18, UR34 ;  /* 0x0000002200127c82 */ /* 0x000fe20008000000 */
[----:B------:R-:W-:Y:S01]  /*1a70*/  UMOV UR19, 0x40000040 ;  /* 0x4000004000137882 */ /* 0x000fe20000000000 */
[----:B------:R-:W-:Y:S01]  /*1a80*/  ULEA.HI UR4, UR8, UR4, URZ, 0x1c ;  /* 0x0000000408047291 */ /* 0x000fe2000f8fe03f */
[----:B------:R-:W-:Y:S01]  /*1a90*/  LOP3.LUT R10, R10, 0x1, RZ, 0x3c, !PT ;  /* 0x000000010a0a7812 */ /* 0x000fe200078e3cff */
[----:B------:R-:W-:Y:S01]  /*1aa0*/  UMOV UR17, 0x40000040 ;  /* 0x4000004000117882 */ /* 0x000fe20000000000 */
[----:B------:R-:W-:-:S02]  /*1ab0*/  UIADD3 UR10, UR10, 0x40, URZ ;  /* 0x000000400a0a7890 */ /* 0x000fc4000fffe03f */
[----:B------:R-:W-:-:S03]  /*1ac0*/  ULOP3.LUT UR16, UR4, 0x3fff, URZ, 0xc0, !UPT ;  /* 0x00003fff04107892 */ /* 0x000fc6000f8ec03f */
[----:B------:R-:W-:-:S06]  /*1ad0*/  UMOV UR4, URZ ;  /* 0x0000003f00047c82 */ /* 0x000fcc0008000000 */
[----:B------:R-:W-:Y:S01]  /*1ae0*/  HGMMA.64x128x16.F32 R24, gdesc[UR16].tnspB, R24 ;  /* 0x41e00000101879f0 */ /* 0x000fe20008700818 */
[----:B------:R-:W-:-:S04]  /*1af0*/  UIADD3 UR16, UP0, UR16, 0x2, URZ ;  /* 0x0000000210107890 */ /* 0x000fc8000ff1e03f */
[----:B------:R-:W-:Y:S01]  /*1b00*/  UIADD3.X UR5, UR4, 0x40000040, URZ, UP0, !UPT ;  /* 0x4000004004057890 */ /* 0x000fe200087fe43f */
[----:B-1----:R-:W-:Y:S02]  /*1b10*/  ISETP.LE.AND P0, PT, R2, UR10, PT ;  /* 0x0000000a02007c0c */ /* 0x002fe4000bf03270 */
[----:B------:R-:W-:Y:S02]  /*1b20*/  UMOV UR4, UR16 ;  /* 0x0000001000047c82 */ /* 0x000fe40008000000 */
[----:B------:R-:W-:Y:S02]  /*1b30*/  UIADD3.64 UR28, UR4, 0x2, URZ ;  /* 0x00000002041c7897 */ /* 0x000fe4000fffe03f */
[----:B------:R-:W-:Y:S02]  /*1b40*/  UIADD3.64 UR12, UR4, 0x4, URZ ;  /* 0x00000004040c7897 */ /* 0x000fe4000fffe03f */
[----:B------:R-:W-:-:S12]  /*1b50*/  HGMMA.64x128x16.F32 R24, gdesc[UR4].tnspB, R24 ;  /* 0x41e00000041879f0 */ /* 0x000fd80008700818 */
[----:B------:R-:W-:-:S12]  /*1b60*/  HGMMA.64x128x16.F32 R24, gdesc[UR28].tnspB, R24 ;  /* 0x41e000001c1879f0 */ /* 0x000fd80008700818 */
[----:B------:R-:W-:Y:S01]  /*1b70*/  HGMMA.64x128x16.F32 R24, gdesc[UR12].tnspB, R24, gsb0 ;  /* 0x41e000000c1879f0 */ /* 0x000fe20008000818 */
[----:B------:R-:W-:Y:S05]  /*1b80*/  @!P0 BRA `(.L_x_49) ;  /* 0xfffffffc00208947 */ /* 0x000fea000383ffff */
.L_x_47:
[C---:B----4-:R-:W-:Y:S01]  /*1b90*/  IMAD.SHL.U32 R2, R0.reuse, 0x80, RZ ;  /* 0x0000008000027824 */ /* 0x050fe200078e00ff */
[----:B------:R-:W-:Y:S02]  /*1ba0*/  WARPGROUP.DEPBAR.LE gsb0, 0x0 ;  /* 0x00008000000079c5 */ /* 0x000fe40000010000 */
[----:B------:R-:W-:Y:S01]  /*1bb0*/  IMAD.SHL.U32 R3, R0, 0x10, RZ ;  /* 0x0000001000037824 */ /* 0x000fe200078e00ff */
[----:B------:R-:W-:Y:S01]  /*1bc0*/  BAR.SYNC.DEFER_BLOCKING 0x0 ;  /* 0x0000000000007b1d */ /* 0x000fe20000010000 */
[----:B------:R-:W-:Y:S02]  /*1bd0*/  LOP3.LUT R2, R2, 0x780, RZ, 0xc0, !PT ;  /* 0x0000078002027812 */ /* 0x000fe400078ec0ff */
[----:B------:R-:W-:Y:S02]  /*1be0*/  ELECT P0, URZ, PT ;  /* 0x00000000003f782f */ /* 0x000fe40003800000 */
[----:B------:R-:W-:Y:S01]  /*1bf0*/  F2FP.F16.F32.PACK_AB R24, R25, R24 ;  /* 0x000000181918723e */ /* 0x000fe200000000ff */
[----:B------:R-:W-:Y:S01]  /*1c00*/  ULOP3.LUT UR27, UR27, 0x1, URZ, 0xc0, !UPT ;  /* 0x000000011b1b7892 */ /* 0x000fe2000f8ec03f */
[----:B------:R-:W-:Y:S01]  /*1c10*/  LOP3.LUT R3, R2, 0x70, R3, 0xf8, !PT ;  /* 0x0000007002037812 */ /* 0x000fe200078ef803 */
[----:B------:R-:W-:Y:S01]  /*1c20*/  UMOV UR14, UR11 ;  /* 0x0000000b000e7c82 */ /* 0x000fe20008000000 */
[----:B------:R-:W-:Y:S01]  /*1c30*/  F2FP.F16.F32.PACK_AB R25, R27, R26 ;  /* 0x0000001a1b19723e */ /* 0x000fe200000000ff */
[----:B------:R-:W-:Y:S01]  /*1c40*/  ULEA UR12, UR27, UR8, 0xe ;  /* 0x000000081b0c7291 */ /* 0x000fe2000f8e703f */
[----:B------:R-:W-:Y:S01]  /*1c50*/  LOP3.LUT R3, R3, 0x10, R0, 0x78, !PT ;  /* 0x0000001003037812 */ /* 0x000fe200078e7800 */
[----:B------:R-:W-:Y:S01]  /*1c60*/  IMAD.SHL.U32 R0, R0, 0x40, RZ ;  /* 0x0000004000007824 */ /* 0x000fe200078e00ff */
[----:B------:R-:W-:Y:S01]  /*1c70*/  F2FP.F16.F32.PACK_AB R56, R57, R56 ;  /* 0x000000383938723e */ /* 0x000fe200000000ff */
[----:B------:R-:W-:Y:S01]  /*1c80*/  ULEA UR13, UR27, UR26, 0x6 ;  /* 0x0000001a1b0d7291 */ /* 0x000fe2000f8e303f */
[----:B------:R-:W-:-:S02]  /*1c90*/  F2FP.F16.F32.PACK_AB R26, R29, R28 ;  /* 0x0000001c1d1a723e */ /* 0x000fc400000000ff */
[----:B------:R-:W-:Y:S02]  /*1ca0*/  LOP3.LUT R0, R3, 0x3800, R0, 0xf8, !PT ;  /* 0x0000380003007812 */ /* 0x000fe400078ef800 */
[----:B------:R-:W-:Y:S02]  /*1cb0*/  F2FP.F16.F32.PACK_AB R27, R31, R30 ;  /* 0x0000001e1f1b723e */ /* 0x000fe400000000ff */
[C---:B------:R-:W-:Y:S01]  /*1cc0*/  LOP3.LUT R3, R0.reuse, 0x20, RZ, 0x3c, !PT ;  /* 0x0000002000037812 */ /* 0x040fe200078e3cff */
[C---:B------:R-:W-:Y:S01]  /*1cd0*/  VIADD R2, R0.reuse, UR8 ;  /* 0x0000000800027c36 */ /* 0x040fe20008000000 */
[----:B------:R-:W-:Y:S02]  /*1ce0*/  LOP3.LUT R4, R0, 0x40, RZ, 0x3c, !PT ;  /* 0x0000004000047812 */ /* 0x000fe400078e3cff */
[----:B------:R-:W-:Y:S01]  /*1cf0*/  F2FP.F16.F32.PACK_AB R32, R33, R32 ;  /* 0x000000202120723e */ /* 0x000fe200000000ff */
[----:B------:R-:W-:Y:S01]  /*1d00*/  VIADD R3, R3, UR8 ;  /* 0x0000000803037c36 */ /* 0x000fe20008000000 */
[----:B------:R-:W-:Y:S01]  /*1d10*/  F2FP.F16.F32.PACK_AB R57, R59, R58 ;  /* 0x0000003a3b39723e */ /* 0x000fe200000000ff */
[----:B------:R-:W1:Y:S01]  /*1d20*/  @!P2 SYNCS.CCTL.IV [UR8+0x8000] ;  /* 0x00800000ff00a9b1 */ /* 0x000e620008000008 */
[----:B------:R-:W-:Y:S01]  /*1d30*/  F2FP.F16.F32.PACK_AB R33, R35, R34 ;  /* 0x000000222321723e */ /* 0x000fe200000000ff */
[----:B------:R-:W-:Y:S01]  /*1d40*/  VIADD R4, R4, UR8 ;  /* 0x0000000804047c36 */ /* 0x000fe20008000000 */
[----:B------:R-:W-:Y:S01]  /*1d50*/  F2FP.F16.F32.PACK_AB R58, R61, R60 ;  /* 0x0000003c3d3a723e */ /* 0x000fe200000000ff */
[----:B-1----:R-:W-:Y:S01]  /*1d60*/  STSM.16.M88.4 [R2], R24 ;  /* 0x0000001802007844 */ /* 0x002fe20000000200 */
[----:B------:R-:W-:-:S02]  /*1d70*/  F2FP.F16.F32.PACK_AB R59, R63, R62 ;  /* 0x0000003e3f3b723e */ /* 0x000fc400000000ff */
[----:B------:R-:W-:Y:S02]  /*1d80*/  F2FP.F16.F32.PACK_AB R64, R65, R64 ;  /* 0x000000404140723e */ /* 0x000fe400000000ff */
[----:B------:R-:W-:Y:S01]  /*1d90*/  LOP3.LUT R0, R0, 0x60, RZ, 0x3c, !PT ;  /* 0x0000006000007812 */ /* 0x000fe200078e3cff */
[----:B------:R-:W-:Y:S01]  /*1da0*/  STSM.16.M88.4 [R2+0x4000], R56 ;  /* 0x0040003802007844 */ /* 0x000fe20000000200 */
[----:B------:R-:W-:Y:S02]  /*1db0*/  F2FP.F16.F32.PACK_AB R34, R37, R36 ;  /* 0x000000242522723e */ /* 0x000fe400000000ff */
[----:B------:R-:W-:Y:S01]  /*1dc0*/  F2FP.F16.F32.PACK_AB R35, R39, R38 ;  /* 0x000000262723723e */ /* 0x000fe200000000ff */
[----:B------:R-:W-:Y:S01]  /*1dd0*/  VIADD R0, R0, UR8 ;  /* 0x0000000800007c36 */ /* 0x000fe20008000000 */
[----:B------:R-:W-:Y:S02]  /*1de0*/  F2FP.F16.F32.PACK_AB R40, R41, R40 ;  /* 0x000000282928723e */ /* 0x000fe400000000ff */
[----:B------:R-:W-:Y:S01]  /*1df0*/  F2FP.F16.F32.PACK_AB R65, R67, R66 ;  /* 0x000000424341723e */ /* 0x000fe200000000ff */
[----:B------:R-:W-:Y:S01]  /*1e00*/  STSM.16.M88.4 [R3], R32 ;  /* 0x0000002003007844 */ /* 0x000fe20000000200 */
[----:B------:R-:W-:-:S02]  /*1e10*/  F2FP.F16.F32.PACK_AB R41, R43, R42 ;  /* 0x0000002a2b29723e */ /* 0x000fc400000000ff */
[----:B------:R-:W-:Y:S02]  /*1e20*/  F2FP.F16.F32.PACK_AB R66, R69, R68 ;  /* 0x000000444542723e */ /* 0x000fe400000000ff */
[----:B------:R-:W-:Y:S02]  /*1e30*/  F2FP.F16.F32.PACK_AB R67, R71, R70 ;  /* 0x000000464743723e */ /* 0x000fe400000000ff */
[----:B------:R-:W-:Y:S02]  /*1e40*/  F2FP.F16.F32.PACK_AB R72, R73, R72 ;  /* 0x000000484948723e */ /* 0x000fe400000000ff */
[----:B------:R-:W-:Y:S01]  /*1e50*/  F2FP.F16.F32.PACK_AB R42, R45, R44 ;  /* 0x0000002c2d2a723e */ /* 0x000fe200000000ff */
[----:B------:R-:W-:Y:S01]  /*1e60*/  STSM.16.M88.4 [R3+0x4000], R64 ;  /* 0x0040004003007844 */ /* 0x000fe20000000200 */
[----:B------:R-:W-:Y:S02]  /*1e70*/  F2FP.F16.F32.PACK_AB R43, R47, R46 ;  /* 0x0000002e2f2b723e */ /* 0x000fe400000000ff */
[----:B------:R-:W-:-:S02]  /*1e80*/  F2FP.F16.F32.PACK_AB R48, R49, R48 ;  /* 0x000000303130723e */ /* 0x000fc400000000ff */
[----:B------:R-:W-:Y:S01]  /*1e90*/  F2FP.F16.F32.PACK_AB R73, R75, R74 ;  /* 0x0000004a4b49723e */ /* 0x000fe200000000ff */
[----:B------:R-:W-:Y:S01]  /*1ea0*/  STSM.16.M88.4 [R4], R40 ;  /* 0x0000002804007844 */ /* 0x000fe20000000200 */
[----:B------:R-:W-:Y:S02]  /*1eb0*/  F2FP.F16.F32.PACK_AB R49, R51, R50 ;  /* 0x000000323331723e */ /* 0x000fe400000000ff */
[----:B------:R-:W-:Y:S02]  /*1ec0*/  F2FP.F16.F32.PACK_AB R74, R77, R76 ;  /* 0x0000004c4d4a723e */ /* 0x000fe400000000ff */
[----:B------:R-:W-:Y:S02]  /*1ed0*/  F2FP.F16.F32.PACK_AB R75, R79, R78 ;  /* 0x0000004e4f4b723e */ /* 0x000fe400000000ff */
[----:B------:R-:W-:Y:S02]  /*1ee0*/  F2FP.F16.F32.PACK_AB R80, R81, R80 ;  /* 0x000000505150723e */ /* 0x000fe400000000ff */
[----:B------:R-:W-:Y:S01]  /*1ef0*/  F2FP.F16.F32.PACK_AB R50, R53, R52 ;  /* 0x000000343532723e */ /* 0x000fe200000000ff */
[----:B------:R-:W-:Y:S01]  /*1f00*/  STSM.16.M88.4 [R4+0x4000], R72 ;  /* 0x0040004804007844 */ /* 0x000fe20000000200 */
[----:B------:R-:W-:-:S02]  /*1f10*/  F2FP.F16.F32.PACK_AB R51, R55, R54 ;  /* 0x000000363733723e */ /* 0x000fc400000000ff */
[----:B------:R-:W-:Y:S02]  /*1f20*/  F2FP.F16.F32.PACK_AB R81, R83, R82 ;  /* 0x000000525351723e */ /* 0x000fe400000000ff */
[----:B------:R-:W-:Y:S01]  /*1f30*/  F2FP.F16.F32.PACK_AB R82, R85, R84 ;  /* 0x000000545552723e */ /* 0x000fe200000000ff */
[----:B------:R-:W-:Y:S01]  /*1f40*/  STSM.16.M88.4 [R0], R48 ;  /* 0x0000003000007844 */ /* 0x000fe20000000200 */
[----:B------:R-:W-:Y:S02]  /*1f50*/  F2FP.F16.F32.PACK_AB R83, R87, R86 ;  /* 0x000000565753723e */ /* 0x000fe400000000ff */
[----:B------:R-:W-:-:S03]  /*1f60*/  ISETP.LT.U32.AND P0, PT, R6, 0x40, P0 ;  /* 0x000000400600780c */ /* 0x000fc60000701070 */
[----:B------:R-:W-:Y:S01]  /*1f70*/  STSM.16.M88.4 [R0+0x4000], R80 ;  /* 0x0040005000007844 */ /* 0x000fe20000000200 */
[----:B------:R1:W-:Y:S06]  /*1f80*/  MEMBAR.ALL.CTA ;  /* 0x0000000000007992 */ /* 0x0003ec0000008000 */
[----:B-1----:R-:W1:Y:S03]  /*1f90*/  FENCE.VIEW.ASYNC.S ;  /* 0x00000000000073c6 */ /* 0x002e660000000000 */
[----:B-1----:R-:W-:Y:S01]  /*1fa0*/  VOTEU.ANY UP0, P0 ;  /* 0x00000000003f7886 */ /* 0x002fe20000000100 */
[----:B------:R-:W-:-:S04]  /*1fb0*/  VOTEU.ANY UP1, P0 ;  /* 0x00000000003f7886 */ /* 0x000fc80000020100 */
[----:B---3--:R-:W-:Y:S01]  /*1fc0*/  @UP0 UMOV UR4, UR24 ;  /* 0x0000001800040c82 */ /* 0x008fe20008000000 */
[----:B------:R-:W-:Y:S01]  /*1fd0*/  @UP0 UMOV UR5, UR25 ;  /* 0x0000001900050c82 */ /* 0x000fe20008000000 */
[----:B------:R-:W-:Y:S06]  /*1fe0*/  BAR.SYNC.DEFER_BLOCKING 0x0 ;  /* 0x0000000000007b1d */ /* 0x000fec0000010000 */
[----:B------:R1:W-:Y:S01]  /*1ff0*/  @UP1 UTMASTG.2D [UR12], [UR4] ;  /* 0x0000000c040013b5 */ /* 0x0003e20008008000 */
[----:B------:R0:W-:Y:S01]  /*2000*/  UTMACMDFLUSH ;  /* 0x00000000000079b7 */ /* 0x0001e20000000000 */
[----:B------:R-:W-:-:S04]  /*2010*/  DEPBAR.LE SB0, 0x0 ;  /* 0x000080000000791a */ /* 0x000fc80000000000 */
[----:B------:R-:W-:Y:S06]  /*2020*/  BAR.SYNC.DEFER_BLOCKING 0x0 ;  /* 0x0000000000007b1d */ /* 0x000fec0000010000 */
[----:B-1----:R-:W-:Y:S05]  /*2030*/  EXIT ;  /* 0x000000000000794d */ /* 0x002fea0003800000 */
.L_x_48:
[----:B------:R-:W1:Y:S02]  /*2040*/  SYNCS.PHASECHK.TRANS64.TRYWAIT P0, [UR8+0x8000], R2 ;  /* 0x00800002ff0075a7 */ /* 0x000e640008000148 */
[----:B-1----:R-:W-:Y:S05]  /*2050*/  @!P0 BRA `(.L_x_48) ;  /* 0xfffffffc00f88947 */ /* 0x002fea000383ffff */
[----:B------:R-:W-:Y:S05]  /*2060*/  BRA `(.L_x_50) ;  /* 0xfffffff800687947 */ /* 0x000fea000383ffff */
.L_x_51:
[----:B------:R-:W-:-:S00]  /*2070*/  BRA `(.L_x_51) ;  /* 0xfffffffc00fc7947 */ /* 0x000fc0000383ffff */
[----:B------:R-:W-:-:S00]  /*2080*/  NOP ;  /* 0x0000000000007918 */ /* 0x000fc00000000000 */
[----:B------:R-:W-:-:S00]  /*2090*/  NOP ;  /* 0x0000000000007918 */ /* 0x000fc00000000000 */
[----:B------:R-:W-:-:S00]  /*20a0*/  NOP ;  /* 0x0000000000007918 */ /* 0x000fc00000000000 */
[----:B------:R-:W-:-:S00]  /*20b0*/  NOP ;  /* 0x0000000000007918 */ /* 0x000fc00000000000 */
[----:B------:R-:W-:-:S00]  /*20c0*/  NOP ;  /* 0x0000000000007918 */ /* 0x000fc00000000000 */
[----:B------:R-:W-:-:S00]  /*20d0*/  NOP ;  /* 0x0000000000007918 */ /* 0x000fc00000000000 */
[----:B------:R-:W-:-:S00]  /*20e0*/  NOP ;  /* 0x0000000000007918 */ /* 0x000fc00000000000 */
[----:B------:R-:W-:-:S00]  /*20f0*/  NOP ;  /* 0x0000000000007918 */ /* 0x000fc00000000000 */
.L_x_52:


//--------------------- .nv.shared.gluon_wgmma    --------------------------
	.section	.nv.shared.gluon_wgmma,"aw",@nobits
	.sectionflags	@""
	.align	16
	.zero		1024


//--------------------- .nv.shared.reserved.0     --------------------------
	.section	.nv.shared.reserved.0,"aw",@nobits
	.weak		__nv_reservedSMEM_offset_0_alias
	.size		__nv_reservedSMEM_offset_0_alias, 0, 0
	.other		__nv_reservedSMEM_offset_0_alias,@"STO_CUDA_RESERVED_SHARED STV_DEFAULT"
__nv_reservedSMEM_offset_0_alias:
	.zero		0


//--------------------- .nv.constant0.gluon_wgmma --------------------------
	.section	.nv.constant0.gluon_wgmma,"a",@progbits
	.sectionflags	@""
	.align	4
.nv.constant0.gluon_wgmma:
	.zero		608


//--------------------- SYMBOLS --------------------------

	.type		.nv.reservedSmem.offset0,@object
	.size		.nv.reservedSmem.offset0,0x4
